//
// Generated by NVIDIA NVVM Compiler
//
// Compiler Build ID: CL-36424714
// Cuda compilation tools, release 13.0, V13.0.88
// Based on NVVM 20.0.0
//

.version 9.0
.target sm_100
.address_size 64

.extern .func  (.param .b32 func_retval0) vprintf
(
	.param .b64 vprintf_param_0,
	.param .b64 vprintf_param_1
)
;
.extern .func  (.param .b64 func_retval0) malloc
(
	.param .b64 malloc_param_0
)
;
.extern .func free
(
	.param .b64 free_param_0
)
;
.global .align 4 .b8 precalc_xorwow_matrix[102400];
.global .align 4 .b8 precalc_xorwow_offset_matrix[102400];
.global .align 4 .b8 mrg32k3aM1[2304];
.global .align 4 .b8 mrg32k3aM2[2304];
.global .align 4 .b8 mrg32k3aM1SubSeq[2016];
.global .align 4 .b8 mrg32k3aM2SubSeq[2016];
.global .align 4 .b8 mrg32k3aM1Seq[2304];
.global .align 4 .b8 mrg32k3aM2Seq[2304];
.const .align 8 .b8 __cr_lgamma_table[72];
.global .align 8 .u64 climbs_d;
.global .align 8 .u64 length_d;
.const .align 4 .u32 swaps_d;
.global .align 4 .u32 index_d;
// shared_x has been demoted
// shared_y has been demoted
// shared_weight has been demoted
// _ZZN30_INTERNAL_77586c4c_4_k_cu_main10initMemoryEPKfRPfRPiRKiE3t_f has been demoted
// _ZZN30_INTERNAL_77586c4c_4_k_cu_main10initMemoryEPKfRPfRPiRKiE3t_i has been demoted
.global .align 1 .b8 $str[38] = {69, 114, 114, 111, 114, 32, 97, 108, 108, 111, 99, 97, 116, 105, 110, 103, 32, 109, 101, 109, 111, 114, 121, 32, 102, 111, 114, 32, 98, 108, 111, 99, 107, 32, 37, 100, 10};

.entry _Z15IterativeTwoOptPKfiiPiS1_(
	.param .u64 .ptr .align 1 _Z15IterativeTwoOptPKfiiPiS1__param_0,
	.param .u32 _Z15IterativeTwoOptPKfiiPiS1__param_1,
	.param .u32 _Z15IterativeTwoOptPKfiiPiS1__param_2,
	.param .u64 .ptr .align 1 _Z15IterativeTwoOptPKfiiPiS1__param_3,
	.param .u64 .ptr .align 1 _Z15IterativeTwoOptPKfiiPiS1__param_4
)
.maxntid 1024
.minnctapersm 2
{
	.local .align 8 .b8 	__local_depot0[8];
	.reg .b64 	%SP;
	.reg .b64 	%SPL;
	.reg .pred 	%p<95>;
	.reg .b32 	%r<808>;
	.reg .b32 	%f<237>;
	.reg .b64 	%rd<76>;
	// demoted variable
	.shared .align 4 .b8 shared_x[4096];
	// demoted variable
	.shared .align 4 .b8 shared_y[4096];
	// demoted variable
	.shared .align 4 .b8 shared_weight[4096];
	// demoted variable
	.shared .align 8 .u64 _ZZN30_INTERNAL_77586c4c_4_k_cu_main10initMemoryEPKfRPfRPiRKiE3t_f;
	// demoted variable
	.shared .align 8 .u64 _ZZN30_INTERNAL_77586c4c_4_k_cu_main10initMemoryEPKfRPfRPiRKiE3t_i;
	mov.u64 	%SPL, __local_depot0;
	cvta.local.u64 	%SP, %SPL;
	ld.param.u64 	%rd4, [_Z15IterativeTwoOptPKfiiPiS1__param_0];
	ld.param.u64 	%rd5, [_Z15IterativeTwoOptPKfiiPiS1__param_3];
	ld.param.u64 	%rd6, [_Z15IterativeTwoOptPKfiiPiS1__param_4];
	st.global.u64 	[length_d], %rd6;
	st.global.u64 	[climbs_d], %rd5;
	mov.u32 	%r1, %tid.x;
	setp.ne.s32 	%p1, %r1, 0;
	@%p1 bra 	$L__BB0_4;
	ld.param.u32 	%r692, [_Z15IterativeTwoOptPKfiiPiS1__param_1];
	shl.b32 	%r187, %r692, 1;
	add.s32 	%r188, %r187, 2;
	mul.wide.s32 	%rd7, %r188, 4;
	{ // callseq 0, 0
	.param .b64 param0;
	st.param.b64 	[param0], %rd7;
	.param .b64 retval0;
	call.uni (retval0), 
	malloc, 
	(
	param0
	);
	ld.param.b64 	%rd8, [retval0];
	} // callseq 0
	st.shared.u64 	[_ZZN30_INTERNAL_77586c4c_4_k_cu_main10initMemoryEPKfRPfRPiRKiE3t_f], %rd8;
	setp.eq.s64 	%p2, %rd8, 0;
	@%p2 bra 	$L__BB0_4;
	ld.param.u32 	%r693, [_Z15IterativeTwoOptPKfiiPiS1__param_1];
	mul.wide.s32 	%rd10, %r693, 4;
	{ // callseq 1, 0
	.param .b64 param0;
	st.param.b64 	[param0], %rd10;
	.param .b64 retval0;
	call.uni (retval0), 
	malloc, 
	(
	param0
	);
	ld.param.b64 	%rd11, [retval0];
	} // callseq 1
	st.shared.u64 	[_ZZN30_INTERNAL_77586c4c_4_k_cu_main10initMemoryEPKfRPfRPiRKiE3t_i], %rd11;
	setp.ne.s64 	%p3, %rd11, 0;
	@%p3 bra 	$L__BB0_4;
	ld.shared.u64 	%rd13, [_ZZN30_INTERNAL_77586c4c_4_k_cu_main10initMemoryEPKfRPfRPiRKiE3t_f];
	{ // callseq 2, 0
	.param .b64 param0;
	st.param.b64 	[param0], %rd13;
	call.uni 
	free, 
	(
	param0
	);
	} // callseq 2
	mov.b64 	%rd14, 0;
	st.shared.u64 	[_ZZN30_INTERNAL_77586c4c_4_k_cu_main10initMemoryEPKfRPfRPiRKiE3t_f], %rd14;
$L__BB0_4:
	bar.sync 	0;
	ld.shared.u64 	%rd1, [_ZZN30_INTERNAL_77586c4c_4_k_cu_main10initMemoryEPKfRPfRPiRKiE3t_f];
	setp.eq.s64 	%p4, %rd1, 0;
	@%p4 bra 	$L__BB0_113;
	ld.param.u32 	%r694, [_Z15IterativeTwoOptPKfiiPiS1__param_1];
	ld.shared.u64 	%rd2, [_ZZN30_INTERNAL_77586c4c_4_k_cu_main10initMemoryEPKfRPfRPiRKiE3t_i];
	shl.b32 	%r2, %r694, 1;
	setp.ge.s32 	%p5, %r1, %r2;
	@%p5 bra 	$L__BB0_8;
	mov.u32 	%r3, %ntid.x;
	cvta.to.global.u64 	%rd3, %rd4;
	mov.u32 	%r718, %r1;
$L__BB0_7:
	mul.wide.s32 	%rd15, %r718, 4;
	add.s64 	%rd16, %rd3, %rd15;
	ld.global.f32 	%f57, [%rd16];
	add.s64 	%rd17, %rd1, %rd15;
	st.f32 	[%rd17], %f57;
	add.s32 	%r718, %r718, %r3;
	setp.lt.s32 	%p6, %r718, %r2;
	@%p6 bra 	$L__BB0_7;
$L__BB0_8:
	setp.eq.s32 	%p7, %r1, 0;
	bar.sync 	0;
	@%p7 bra 	$L__BB0_9;
	bra.uni 	$L__BB0_10;
$L__BB0_9:
	atom.global.add.u32 	%r189, [index_d], 1;
	st.shared.u32 	[shared_weight], %r189;
$L__BB0_10:
	ld.param.u32 	%r716, [_Z15IterativeTwoOptPKfiiPiS1__param_2];
	bar.sync 	0;
	ld.shared.u32 	%r721, [shared_weight];
	setp.ge.s32 	%p8, %r721, %r716;
	mov.b32 	%r807, 2147483647;
	mov.b32 	%r720, 0;
	@%p8 bra 	$L__BB0_121;
	ld.param.u32 	%r695, [_Z15IterativeTwoOptPKfiiPiS1__param_1];
	mov.u32 	%r194, %ntid.x;
	min.u32 	%r195, %r695, %r194;
	add.s32 	%r196, %r195, 1;
	shr.u32 	%r7, %r196, 1;
	mov.b32 	%r720, 0;
	mov.b32 	%r807, 2147483647;
$L__BB0_12:
	mov.u32 	%r741, %tid.x;
	setp.ne.s32 	%p9, %r741, 0;
	@%p9 bra 	$L__BB0_24;
	ld.param.u32 	%r696, [_Z15IterativeTwoOptPKfiiPiS1__param_1];
	setp.lt.s32 	%p10, %r696, 2;
	mov.u32 	%r198, %nctaid.x;
	mul.lo.s32 	%r11, %r721, %r198;
	@%p10 bra 	$L__BB0_23;
	ld.param.u32 	%r697, [_Z15IterativeTwoOptPKfiiPiS1__param_1];
	add.s32 	%r201, %r697, -2;
	setp.lt.u32 	%p11, %r201, 3;
	mov.u32 	%r202, %ctaid.x;
	add.s32 	%r203, %r11, %r202;
	xor.b32  	%r204, %r203, -1429050551;
	mul.lo.s32 	%r722, %r204, 1099087573;
	add.s32 	%r740, %r722, 5783321;
	xor.b32  	%r734, %r722, 362436069;
	add.s32 	%r739, %r722, 123456789;
	add.s32 	%r738, %r722, -638133224;
	mov.b32 	%r735, -123459836;
	mov.b32 	%r737, 1;
	@%p11 bra 	$L__BB0_18;
	ld.param.u32 	%r698, [_Z15IterativeTwoOptPKfiiPiS1__param_1];
	add.s32 	%r730, %r722, 123456789;
	add.s32 	%r740, %r722, 5783321;
	xor.b32  	%r726, %r722, 362436069;
	add.s32 	%r209, %r698, -1;
	and.b32  	%r210, %r209, -4;
	neg.s32 	%r724, %r210;
	mov.b32 	%r728, -589760388;
	mov.b32 	%r727, -123459836;
	mov.b32 	%r725, 0;
	mov.b32 	%r723, 6;
$L__BB0_16:
	.pragma "nounroll";
	mov.u32 	%r739, %r740;
	ld.param.u32 	%r699, [_Z15IterativeTwoOptPKfiiPiS1__param_1];
	shr.u32 	%r211, %r730, 2;
	xor.b32  	%r212, %r211, %r730;
	shl.b32 	%r213, %r739, 4;
	shl.b32 	%r214, %r212, 1;
	xor.b32  	%r215, %r213, %r214;
	xor.b32  	%r216, %r215, %r739;
	xor.b32  	%r734, %r216, %r212;
	add.s32 	%r217, %r722, %r734;
	add.s32 	%r218, %r217, -637770787;
	add.s32 	%r219, %r699, -1;
	rem.u32 	%r220, %r218, %r219;
	add.s32 	%r221, %r723, -4;
	mul.wide.u32 	%rd18, %r221, 4;
	add.s64 	%rd19, %rd1, %rd18;
	ld.f32 	%f59, [%rd19];
	ld.f32 	%f60, [%rd19+4];
	shl.b32 	%r222, %r220, 1;
	mul.wide.s32 	%rd20, %r222, 4;
	add.s64 	%rd21, %rd1, %rd20;
	ld.f32 	%f61, [%rd21+8];
	st.f32 	[%rd19], %f61;
	ld.f32 	%f62, [%rd21+12];
	st.f32 	[%rd19+4], %f62;
	st.f32 	[%rd21+8], %f59;
	st.f32 	[%rd21+12], %f60;
	shr.u32 	%r223, %r726, 2;
	xor.b32  	%r224, %r223, %r726;
	shl.b32 	%r225, %r734, 4;
	shl.b32 	%r226, %r224, 1;
	xor.b32  	%r227, %r225, %r226;
	xor.b32  	%r228, %r227, %r734;
	xor.b32  	%r735, %r228, %r224;
	add.s32 	%r229, %r722, %r735;
	add.s32 	%r230, %r229, -637408350;
	rem.u32 	%r231, %r230, %r219;
	ld.f32 	%f63, [%rd19+8];
	ld.f32 	%f64, [%rd19+12];
	shl.b32 	%r232, %r231, 1;
	mul.wide.s32 	%rd22, %r232, 4;
	add.s64 	%rd23, %rd1, %rd22;
	ld.f32 	%f65, [%rd23+8];
	st.f32 	[%rd19+8], %f65;
	ld.f32 	%f66, [%rd23+12];
	st.f32 	[%rd19+12], %f66;
	st.f32 	[%rd23+8], %f63;
	st.f32 	[%rd23+12], %f64;
	shr.u32 	%r233, %r727, 2;
	xor.b32  	%r234, %r233, %r727;
	shl.b32 	%r235, %r735, 4;
	shl.b32 	%r236, %r234, 1;
	xor.b32  	%r237, %r235, %r236;
	xor.b32  	%r238, %r237, %r735;
	xor.b32  	%r32, %r238, %r234;
	add.s32 	%r239, %r722, %r32;
	add.s32 	%r240, %r239, -637045913;
	rem.u32 	%r241, %r240, %r219;
	ld.f32 	%f67, [%rd19+16];
	ld.f32 	%f68, [%rd19+20];
	shl.b32 	%r242, %r241, 1;
	mul.wide.s32 	%rd24, %r242, 4;
	add.s64 	%rd25, %rd1, %rd24;
	ld.f32 	%f69, [%rd25+8];
	st.f32 	[%rd19+16], %f69;
	ld.f32 	%f70, [%rd25+12];
	st.f32 	[%rd19+20], %f70;
	st.f32 	[%rd25+8], %f67;
	st.f32 	[%rd25+12], %f68;
	shr.u32 	%r243, %r728, 2;
	xor.b32  	%r244, %r243, %r728;
	shl.b32 	%r245, %r32, 4;
	shl.b32 	%r246, %r244, 1;
	xor.b32  	%r247, %r245, %r246;
	xor.b32  	%r248, %r247, %r32;
	xor.b32  	%r740, %r248, %r244;
	add.s32 	%r249, %r722, %r740;
	add.s32 	%r250, %r249, -636683476;
	rem.u32 	%r251, %r250, %r219;
	add.s32 	%r252, %r723, 2;
	mul.wide.u32 	%rd26, %r252, 4;
	add.s64 	%rd27, %rd1, %rd26;
	ld.f32 	%f71, [%rd27];
	ld.f32 	%f72, [%rd27+4];
	shl.b32 	%r253, %r251, 1;
	mul.wide.s32 	%rd28, %r253, 4;
	add.s64 	%rd29, %rd1, %rd28;
	ld.f32 	%f73, [%rd29+8];
	st.f32 	[%rd27], %f73;
	ld.f32 	%f74, [%rd29+12];
	st.f32 	[%rd27+4], %f74;
	st.f32 	[%rd29+8], %f71;
	st.f32 	[%rd29+12], %f72;
	add.s32 	%r725, %r725, 4;
	add.s32 	%r724, %r724, 4;
	add.s32 	%r723, %r723, 8;
	add.s32 	%r722, %r722, 1449748;
	setp.ne.s32 	%p12, %r724, 0;
	mov.u32 	%r726, %r734;
	mov.u32 	%r727, %r735;
	mov.u32 	%r728, %r32;
	mov.u32 	%r730, %r739;
	@%p12 bra 	$L__BB0_16;
	add.s32 	%r737, %r725, 1;
	add.s32 	%r738, %r722, -638133224;
$L__BB0_18:
	ld.param.u32 	%r700, [_Z15IterativeTwoOptPKfiiPiS1__param_1];
	add.s32 	%r254, %r700, -1;
	and.b32  	%r255, %r254, 3;
	setp.eq.s32 	%p13, %r255, 0;
	@%p13 bra 	$L__BB0_23;
	ld.param.u32 	%r701, [_Z15IterativeTwoOptPKfiiPiS1__param_1];
	add.s32 	%r256, %r701, -1;
	and.b32  	%r257, %r256, 3;
	setp.eq.s32 	%p14, %r257, 1;
	@%p14 bra 	$L__BB0_21;
	ld.param.u32 	%r702, [_Z15IterativeTwoOptPKfiiPiS1__param_1];
	shr.u32 	%r258, %r739, 2;
	xor.b32  	%r259, %r258, %r739;
	shl.b32 	%r260, %r740, 4;
	shl.b32 	%r261, %r259, 1;
	xor.b32  	%r262, %r260, %r261;
	xor.b32  	%r263, %r262, %r740;
	xor.b32  	%r264, %r263, %r259;
	add.s32 	%r265, %r738, %r264;
	add.s32 	%r266, %r265, 362437;
	add.s32 	%r267, %r702, -1;
	rem.u32 	%r268, %r266, %r267;
	shl.b32 	%r269, %r737, 1;
	mul.wide.u32 	%rd30, %r269, 4;
	add.s64 	%rd31, %rd1, %rd30;
	ld.f32 	%f75, [%rd31];
	ld.f32 	%f76, [%rd31+4];
	shl.b32 	%r270, %r268, 1;
	mul.wide.s32 	%rd32, %r270, 4;
	add.s64 	%rd33, %rd1, %rd32;
	ld.f32 	%f77, [%rd33+8];
	st.f32 	[%rd31], %f77;
	ld.f32 	%f78, [%rd33+12];
	st.f32 	[%rd31+4], %f78;
	st.f32 	[%rd33+8], %f75;
	st.f32 	[%rd33+12], %f76;
	shr.u32 	%r271, %r734, 2;
	xor.b32  	%r272, %r271, %r734;
	shl.b32 	%r273, %r264, 4;
	shl.b32 	%r274, %r272, 1;
	xor.b32  	%r275, %r273, %r274;
	xor.b32  	%r276, %r275, %r264;
	xor.b32  	%r740, %r276, %r272;
	add.s32 	%r738, %r738, 724874;
	add.s32 	%r277, %r740, %r738;
	rem.u32 	%r278, %r277, %r267;
	add.s32 	%r279, %r269, 2;
	mul.wide.u32 	%rd34, %r279, 4;
	add.s64 	%rd35, %rd1, %rd34;
	ld.f32 	%f79, [%rd35];
	ld.f32 	%f80, [%rd35+4];
	shl.b32 	%r280, %r278, 1;
	mul.wide.s32 	%rd36, %r280, 4;
	add.s64 	%rd37, %rd1, %rd36;
	ld.f32 	%f81, [%rd37+8];
	st.f32 	[%rd35], %f81;
	ld.f32 	%f82, [%rd37+12];
	st.f32 	[%rd35+4], %f82;
	st.f32 	[%rd37+8], %f79;
	st.f32 	[%rd37+12], %f80;
	sub.s32 	%r737, %r279, %r737;
	mov.u32 	%r739, %r735;
$L__BB0_21:
	ld.param.u32 	%r703, [_Z15IterativeTwoOptPKfiiPiS1__param_1];
	and.b32  	%r281, %r703, 1;
	setp.eq.b32 	%p15, %r281, 1;
	@%p15 bra 	$L__BB0_23;
	ld.param.u32 	%r704, [_Z15IterativeTwoOptPKfiiPiS1__param_1];
	shr.u32 	%r282, %r739, 2;
	xor.b32  	%r283, %r282, %r739;
	shl.b32 	%r284, %r740, 4;
	shl.b32 	%r285, %r283, 1;
	xor.b32  	%r286, %r284, %r285;
	xor.b32  	%r287, %r286, %r740;
	xor.b32  	%r288, %r287, %r283;
	add.s32 	%r289, %r738, %r288;
	add.s32 	%r290, %r289, 362437;
	add.s32 	%r291, %r704, -1;
	rem.u32 	%r292, %r290, %r291;
	shl.b32 	%r293, %r737, 1;
	mul.wide.u32 	%rd38, %r293, 4;
	add.s64 	%rd39, %rd1, %rd38;
	ld.f32 	%f83, [%rd39];
	ld.f32 	%f84, [%rd39+4];
	shl.b32 	%r294, %r292, 1;
	mul.wide.s32 	%rd40, %r294, 4;
	add.s64 	%rd41, %rd1, %rd40;
	ld.f32 	%f85, [%rd41+8];
	st.f32 	[%rd39], %f85;
	ld.f32 	%f86, [%rd41+12];
	st.f32 	[%rd39+4], %f86;
	st.f32 	[%rd41+8], %f83;
	st.f32 	[%rd41+12], %f84;
$L__BB0_23:
	ld.param.u32 	%r705, [_Z15IterativeTwoOptPKfiiPiS1__param_1];
	ld.f32 	%f87, [%rd1];
	shl.b32 	%r295, %r705, 1;
	mul.wide.s32 	%rd42, %r295, 4;
	add.s64 	%rd43, %rd1, %rd42;
	st.f32 	[%rd43], %f87;
	ld.f32 	%f88, [%rd1+4];
	st.f32 	[%rd43+4], %f88;
$L__BB0_24:
	ld.param.u32 	%r706, [_Z15IterativeTwoOptPKfiiPiS1__param_1];
	setp.ge.s32 	%p16, %r741, %r706;
	bar.sync 	0;
	@%p16 bra 	$L__BB0_26;
$L__BB0_25:
	ld.param.u32 	%r707, [_Z15IterativeTwoOptPKfiiPiS1__param_1];
	shl.b32 	%r296, %r741, 1;
	mul.wide.s32 	%rd44, %r296, 4;
	add.s64 	%rd45, %rd1, %rd44;
	ld.f32 	%f89, [%rd45];
	ld.f32 	%f90, [%rd45+8];
	sub.f32 	%f91, %f89, %f90;
	ld.f32 	%f92, [%rd45+4];
	ld.f32 	%f93, [%rd45+12];
	sub.f32 	%f94, %f92, %f93;
	mul.f32 	%f95, %f94, %f94;
	fma.rn.f32 	%f96, %f91, %f91, %f95;
	sqrt.rn.f32 	%f97, %f96;
	cvt.rni.s32.f32 	%r297, %f97;
	mul.wide.s32 	%rd46, %r741, 4;
	add.s64 	%rd47, %rd2, %rd46;
	st.u32 	[%rd47], %r297;
	mov.u32 	%r298, %ntid.x;
	add.s32 	%r741, %r741, %r298;
	setp.lt.s32 	%p17, %r741, %r707;
	@%p17 bra 	$L__BB0_25;
$L__BB0_26:
	bar.sync 	0;
	mov.b32 	%r776, 0;
	mov.u32 	%r777, %r776;
$L__BB0_27:
	ld.param.u32 	%r708, [_Z15IterativeTwoOptPKfiiPiS1__param_1];
	setp.lt.s32 	%p18, %r708, 3;
	mov.b32 	%r775, 0;
	@%p18 bra 	$L__BB0_47;
	mov.b32 	%r745, 0;
	mov.u32 	%r775, %r745;
$L__BB0_29:
	ld.param.u32 	%r709, [_Z15IterativeTwoOptPKfiiPiS1__param_1];
	mov.u32 	%r303, %tid.x;
	add.s32 	%r63, %r303, %r745;
	add.s32 	%r304, %r709, -2;
	setp.ge.s32 	%p19, %r63, %r304;
	mov.b32 	%r749, 0;
	@%p19 bra 	$L__BB0_31;
	shl.b32 	%r305, %r63, 1;
	mul.wide.s32 	%rd48, %r305, 4;
	add.s64 	%rd49, %rd1, %rd48;
	ld.f32 	%f216, [%rd49];
	ld.f32 	%f213, [%rd49+4];
	ld.f32 	%f215, [%rd49+8];
	ld.f32 	%f212, [%rd49+12];
	ld.f32 	%f230, [%rd1];
	ld.f32 	%f229, [%rd1+4];
	mul.wide.s32 	%rd50, %r63, 4;
	add.s64 	%rd51, %rd2, %rd50;
	ld.u32 	%r749, [%rd51];
$L__BB0_31:
	ld.param.u32 	%r710, [_Z15IterativeTwoOptPKfiiPiS1__param_1];
	add.s32 	%r751, %r710, -1;
	mov.b32 	%r750, 0;
$L__BB0_32:
	ld.param.u32 	%r711, [_Z15IterativeTwoOptPKfiiPiS1__param_1];
	shl.b32 	%r307, %r750, 10;
	mov.u32 	%r755, %tid.x;
	add.s32 	%r308, %r755, %r745;
	add.s32 	%r309, %r308, 2;
	sub.s32 	%r310, %r711, %r307;
	add.s32 	%r311, %r310, -1024;
	max.s32 	%r312, %r309, %r311;
	min.s32 	%r73, %r312, %r751;
	sub.s32 	%r75, %r310, %r73;
$L__BB0_33:
	add.s32 	%r313, %r751, %r755;
	add.s32 	%r314, %r313, -1023;
	setp.lt.s32 	%p20, %r314, 1;
	@%p20 bra 	$L__BB0_35;
	shl.b32 	%r317, %r314, 1;
	mul.wide.u32 	%rd52, %r317, 4;
	add.s64 	%rd53, %rd1, %rd52;
	ld.f32 	%f98, [%rd53];
	shl.b32 	%r318, %r755, 2;
	mov.u32 	%r319, shared_x;
	add.s32 	%r320, %r319, %r318;
	st.shared.f32 	[%r320], %f98;
	ld.f32 	%f99, [%rd53+4];
	mov.u32 	%r321, shared_y;
	add.s32 	%r322, %r321, %r318;
	st.shared.f32 	[%r322], %f99;
	mul.wide.u32 	%rd54, %r314, 4;
	add.s64 	%rd55, %rd2, %rd54;
	ld.u32 	%r323, [%rd55];
	mov.u32 	%r324, shared_weight;
	add.s32 	%r325, %r324, %r318;
	st.shared.u32 	[%r325], %r323;
$L__BB0_35:
	mov.u32 	%r326, %ntid.x;
	add.s32 	%r755, %r755, %r326;
	setp.lt.u32 	%p21, %r755, 1024;
	@%p21 bra 	$L__BB0_33;
	bar.sync 	0;
	mov.u32 	%r327, %tid.x;
	add.s32 	%r328, %r327, %r745;
	add.s32 	%r329, %r328, 2;
	setp.gt.s32 	%p22, %r329, %r751;
	@%p22 bra 	$L__BB0_45;
	sub.s32 	%r331, %r751, %r73;
	setp.lt.u32 	%p23, %r331, 3;
	mov.u32 	%r764, %r751;
	@%p23 bra 	$L__BB0_40;
	mov.b32 	%r760, 0;
	mov.u32 	%r764, %r751;
$L__BB0_39:
	.pragma "nounroll";
	sub.s32 	%r333, %r764, %r751;
	shl.b32 	%r334, %r333, 2;
	mov.u32 	%r335, shared_x;
	add.s32 	%r336, %r335, %r334;
	ld.shared.f32 	%f101, [%r336+4092];
	mov.u32 	%r337, shared_y;
	add.s32 	%r338, %r337, %r334;
	ld.shared.f32 	%f102, [%r338+4092];
	mov.u32 	%r339, shared_weight;
	add.s32 	%r340, %r339, %r334;
	ld.shared.u32 	%r341, [%r340+4092];
	sub.f32 	%f103, %f216, %f101;
	sub.f32 	%f104, %f213, %f102;
	mul.f32 	%f105, %f104, %f104;
	fma.rn.f32 	%f106, %f103, %f103, %f105;
	sqrt.rn.f32 	%f107, %f106;
	cvt.rni.s32.f32 	%r342, %f107;
	sub.f32 	%f108, %f215, %f230;
	sub.f32 	%f109, %f212, %f229;
	mul.f32 	%f110, %f108, %f108;
	fma.rn.f32 	%f111, %f109, %f109, %f110;
	sqrt.rn.f32 	%f112, %f111;
	cvt.rni.s32.f32 	%r343, %f112;
	add.s32 	%r344, %r341, %r749;
	add.s32 	%r345, %r342, %r343;
	sub.s32 	%r346, %r344, %r345;
	setp.gt.s32 	%p24, %r346, %r775;
	max.s32 	%r347, %r346, %r775;
	selp.b32 	%r348, %r764, %r777, %p24;
	add.s32 	%r349, %r764, -1;
	ld.shared.f32 	%f113, [%r336+4088];
	ld.shared.f32 	%f114, [%r338+4088];
	ld.shared.u32 	%r350, [%r340+4088];
	sub.f32 	%f115, %f216, %f113;
	sub.f32 	%f116, %f213, %f114;
	mul.f32 	%f117, %f116, %f116;
	fma.rn.f32 	%f118, %f115, %f115, %f117;
	sqrt.rn.f32 	%f119, %f118;
	cvt.rni.s32.f32 	%r351, %f119;
	sub.f32 	%f120, %f215, %f101;
	sub.f32 	%f121, %f212, %f102;
	mul.f32 	%f122, %f120, %f120;
	fma.rn.f32 	%f123, %f121, %f121, %f122;
	sqrt.rn.f32 	%f124, %f123;
	cvt.rni.s32.f32 	%r352, %f124;
	add.s32 	%r353, %r350, %r749;
	add.s32 	%r354, %r351, %r352;
	sub.s32 	%r355, %r353, %r354;
	setp.gt.s32 	%p25, %r355, %r347;
	max.s32 	%r356, %r355, %r347;
	or.pred  	%p26, %p24, %p25;
	selp.b32 	%r357, %r349, %r348, %p25;
	add.s32 	%r358, %r764, -2;
	ld.shared.f32 	%f125, [%r336+4084];
	ld.shared.f32 	%f126, [%r338+4084];
	ld.shared.u32 	%r359, [%r340+4084];
	sub.f32 	%f127, %f216, %f125;
	sub.f32 	%f128, %f213, %f126;
	mul.f32 	%f129, %f128, %f128;
	fma.rn.f32 	%f130, %f127, %f127, %f129;
	sqrt.rn.f32 	%f131, %f130;
	cvt.rni.s32.f32 	%r360, %f131;
	sub.f32 	%f132, %f215, %f113;
	sub.f32 	%f133, %f212, %f114;
	mul.f32 	%f134, %f132, %f132;
	fma.rn.f32 	%f135, %f133, %f133, %f134;
	sqrt.rn.f32 	%f136, %f135;
	cvt.rni.s32.f32 	%r361, %f136;
	add.s32 	%r362, %r359, %r749;
	add.s32 	%r363, %r360, %r361;
	sub.s32 	%r364, %r362, %r363;
	setp.gt.s32 	%p28, %r364, %r356;
	max.s32 	%r365, %r364, %r356;
	selp.b32 	%r366, %r358, %r357, %p28;
	add.s32 	%r367, %r764, -3;
	ld.shared.f32 	%f230, [%r336+4080];
	ld.shared.f32 	%f229, [%r338+4080];
	ld.shared.u32 	%r368, [%r340+4080];
	sub.f32 	%f137, %f216, %f230;
	sub.f32 	%f138, %f213, %f229;
	mul.f32 	%f139, %f138, %f138;
	fma.rn.f32 	%f140, %f137, %f137, %f139;
	sqrt.rn.f32 	%f141, %f140;
	cvt.rni.s32.f32 	%r369, %f141;
	sub.f32 	%f142, %f215, %f125;
	sub.f32 	%f143, %f212, %f126;
	mul.f32 	%f144, %f142, %f142;
	fma.rn.f32 	%f145, %f143, %f143, %f144;
	sqrt.rn.f32 	%f146, %f145;
	cvt.rni.s32.f32 	%r370, %f146;
	add.s32 	%r371, %r368, %r749;
	add.s32 	%r372, %r369, %r370;
	sub.s32 	%r373, %r371, %r372;
	setp.gt.s32 	%p29, %r373, %r365;
	max.s32 	%r775, %r373, %r365;
	mov.u32 	%r374, %tid.x;
	add.s32 	%r375, %r374, %r745;
	selp.b32 	%r376, %r375, %r776, %p26;
	selp.b32 	%r377, %r375, %r376, %p29;
	selp.b32 	%r776, %r375, %r377, %p28;
	selp.b32 	%r777, %r367, %r366, %p29;
	add.s32 	%r764, %r764, -4;
	add.s32 	%r760, %r760, 4;
	and.b32  	%r378, %r75, -4;
	setp.ne.s32 	%p30, %r760, %r378;
	@%p30 bra 	$L__BB0_39;
$L__BB0_40:
	and.b32  	%r379, %r75, 3;
	setp.eq.s32 	%p31, %r379, 0;
	@%p31 bra 	$L__BB0_45;
	ld.param.u32 	%r712, [_Z15IterativeTwoOptPKfiiPiS1__param_1];
	sub.s32 	%r95, %r712, %r73;
	and.b32  	%r381, %r95, 3;
	setp.eq.s32 	%p32, %r381, 1;
	@%p32 bra 	$L__BB0_43;
	sub.s32 	%r382, %r764, %r751;
	shl.b32 	%r383, %r382, 2;
	mov.u32 	%r384, shared_x;
	add.s32 	%r385, %r384, %r383;
	ld.shared.f32 	%f148, [%r385+4092];
	mov.u32 	%r386, shared_y;
	add.s32 	%r387, %r386, %r383;
	ld.shared.f32 	%f149, [%r387+4092];
	mov.u32 	%r388, shared_weight;
	add.s32 	%r389, %r388, %r383;
	ld.shared.u32 	%r390, [%r389+4092];
	sub.f32 	%f150, %f216, %f148;
	sub.f32 	%f151, %f213, %f149;
	mul.f32 	%f152, %f151, %f151;
	fma.rn.f32 	%f153, %f150, %f150, %f152;
	sqrt.rn.f32 	%f154, %f153;
	cvt.rni.s32.f32 	%r391, %f154;
	sub.f32 	%f155, %f215, %f230;
	sub.f32 	%f156, %f212, %f229;
	mul.f32 	%f157, %f155, %f155;
	fma.rn.f32 	%f158, %f156, %f156, %f157;
	sqrt.rn.f32 	%f159, %f158;
	cvt.rni.s32.f32 	%r392, %f159;
	add.s32 	%r393, %r390, %r749;
	add.s32 	%r394, %r391, %r392;
	sub.s32 	%r395, %r393, %r394;
	setp.gt.s32 	%p33, %r395, %r775;
	max.s32 	%r396, %r395, %r775;
	selp.b32 	%r397, %r764, %r777, %p33;
	add.s32 	%r398, %r764, -1;
	ld.shared.f32 	%f230, [%r385+4088];
	ld.shared.f32 	%f229, [%r387+4088];
	ld.shared.u32 	%r399, [%r389+4088];
	sub.f32 	%f160, %f216, %f230;
	sub.f32 	%f161, %f213, %f229;
	mul.f32 	%f162, %f161, %f161;
	fma.rn.f32 	%f163, %f160, %f160, %f162;
	sqrt.rn.f32 	%f164, %f163;
	cvt.rni.s32.f32 	%r400, %f164;
	sub.f32 	%f165, %f215, %f148;
	sub.f32 	%f166, %f212, %f149;
	mul.f32 	%f167, %f165, %f165;
	fma.rn.f32 	%f168, %f166, %f166, %f167;
	sqrt.rn.f32 	%f169, %f168;
	cvt.rni.s32.f32 	%r401, %f169;
	add.s32 	%r402, %r399, %r749;
	add.s32 	%r403, %r400, %r401;
	sub.s32 	%r404, %r402, %r403;
	setp.gt.s32 	%p34, %r404, %r396;
	max.s32 	%r775, %r404, %r396;
	mov.u32 	%r405, %tid.x;
	add.s32 	%r406, %r405, %r745;
	selp.b32 	%r407, %r406, %r776, %p34;
	selp.b32 	%r776, %r406, %r407, %p33;
	selp.b32 	%r777, %r398, %r397, %p34;
	add.s32 	%r764, %r764, -2;
$L__BB0_43:
	and.b32  	%r408, %r95, 1;
	setp.eq.b32 	%p35, %r408, 1;
	not.pred 	%p36, %p35;
	@%p36 bra 	$L__BB0_45;
	sub.s32 	%r409, %r764, %r751;
	shl.b32 	%r410, %r409, 2;
	mov.u32 	%r411, shared_x;
	add.s32 	%r412, %r411, %r410;
	ld.shared.f32 	%f47, [%r412+4092];
	mov.u32 	%r413, shared_y;
	add.s32 	%r414, %r413, %r410;
	ld.shared.f32 	%f48, [%r414+4092];
	mov.u32 	%r415, shared_weight;
	add.s32 	%r416, %r415, %r410;
	ld.shared.u32 	%r417, [%r416+4092];
	sub.f32 	%f170, %f216, %f47;
	sub.f32 	%f171, %f213, %f48;
	mul.f32 	%f172, %f171, %f171;
	fma.rn.f32 	%f173, %f170, %f170, %f172;
	sqrt.rn.f32 	%f174, %f173;
	cvt.rni.s32.f32 	%r418, %f174;
	sub.f32 	%f175, %f215, %f230;
	sub.f32 	%f176, %f212, %f229;
	mul.f32 	%f177, %f175, %f175;
	fma.rn.f32 	%f178, %f176, %f176, %f177;
	sqrt.rn.f32 	%f179, %f178;
	cvt.rni.s32.f32 	%r419, %f179;
	add.s32 	%r420, %r417, %r749;
	add.s32 	%r421, %r418, %r419;
	sub.s32 	%r422, %r420, %r421;
	setp.gt.s32 	%p37, %r422, %r775;
	max.s32 	%r775, %r422, %r775;
	mov.u32 	%r423, %tid.x;
	add.s32 	%r424, %r423, %r745;
	selp.b32 	%r776, %r424, %r776, %p37;
	selp.b32 	%r777, %r764, %r777, %p37;
	mov.f32 	%f229, %f48;
	mov.f32 	%f230, %f47;
$L__BB0_45:
	bar.sync 	0;
	add.s32 	%r751, %r751, -1024;
	add.s32 	%r425, %r745, 1;
	setp.gt.s32 	%p38, %r751, %r425;
	add.s32 	%r750, %r750, 1;
	@%p38 bra 	$L__BB0_32;
	ld.param.u32 	%r713, [_Z15IterativeTwoOptPKfiiPiS1__param_1];
	mov.u32 	%r426, %ntid.x;
	add.s32 	%r745, %r745, %r426;
	add.s32 	%r427, %r713, -2;
	setp.lt.s32 	%p39, %r745, %r427;
	@%p39 bra 	$L__BB0_29;
$L__BB0_47:
	mov.u32 	%r119, %tid.x;
	setp.ge.u32 	%p40, %r119, %r7;
	add.s32 	%r720, %r720, 1;
	shl.b32 	%r428, %r119, 2;
	mov.u32 	%r429, shared_weight;
	add.s32 	%r121, %r429, %r428;
	st.shared.u32 	[%r121], %r775;
	bar.sync 	0;
	mov.u32 	%r782, %r775;
	@%p40 bra 	$L__BB0_50;
	shl.b32 	%r430, %r7, 2;
	add.s32 	%r431, %r121, %r430;
	ld.shared.u32 	%r122, [%r431];
	setp.ge.s32 	%p41, %r775, %r122;
	@%p41 bra 	$L__BB0_50;
	st.shared.u32 	[%r121], %r122;
	mov.u32 	%r782, %r122;
$L__BB0_50:
	add.s32 	%r432, %r7, 1;
	shr.u32 	%r433, %r432, 1;
	setp.ge.u32 	%p42, %r119, %r433;
	bar.sync 	0;
	@%p42 bra 	$L__BB0_53;
	shl.b32 	%r434, %r7, 1;
	add.s32 	%r435, %r434, 2;
	and.b32  	%r436, %r435, -4;
	add.s32 	%r437, %r121, %r436;
	ld.shared.u32 	%r124, [%r437];
	setp.ge.s32 	%p43, %r782, %r124;
	@%p43 bra 	$L__BB0_53;
	st.shared.u32 	[%r121], %r124;
	mov.u32 	%r782, %r124;
$L__BB0_53:
	add.s32 	%r440, %r433, 1;
	shr.u32 	%r441, %r440, 1;
	setp.ge.u32 	%p44, %r119, %r441;
	bar.sync 	0;
	@%p44 bra 	$L__BB0_56;
	and.b32  	%r443, %r432, 2147483646;
	add.s32 	%r444, %r443, 2;
	and.b32  	%r445, %r444, -4;
	add.s32 	%r446, %r121, %r445;
	ld.shared.u32 	%r126, [%r446];
	setp.ge.s32 	%p45, %r782, %r126;
	@%p45 bra 	$L__BB0_56;
	st.shared.u32 	[%r121], %r126;
	mov.u32 	%r782, %r126;
$L__BB0_56:
	add.s32 	%r451, %r441, 1;
	shr.u32 	%r452, %r451, 1;
	setp.ge.u32 	%p46, %r119, %r452;
	bar.sync 	0;
	@%p46 bra 	$L__BB0_59;
	and.b32  	%r456, %r440, 2147483646;
	add.s32 	%r457, %r456, 2;
	and.b32  	%r458, %r457, -4;
	add.s32 	%r459, %r121, %r458;
	ld.shared.u32 	%r128, [%r459];
	setp.ge.s32 	%p47, %r782, %r128;
	@%p47 bra 	$L__BB0_59;
	st.shared.u32 	[%r121], %r128;
	mov.u32 	%r782, %r128;
$L__BB0_59:
	add.s32 	%r466, %r452, 1;
	shr.u32 	%r467, %r466, 1;
	setp.ge.u32 	%p48, %r119, %r467;
	bar.sync 	0;
	@%p48 bra 	$L__BB0_62;
	and.b32  	%r473, %r451, 2147483646;
	add.s32 	%r474, %r473, 2;
	and.b32  	%r475, %r474, -4;
	add.s32 	%r476, %r121, %r475;
	ld.shared.u32 	%r130, [%r476];
	setp.ge.s32 	%p49, %r782, %r130;
	@%p49 bra 	$L__BB0_62;
	st.shared.u32 	[%r121], %r130;
	mov.u32 	%r782, %r130;
$L__BB0_62:
	add.s32 	%r485, %r467, 1;
	shr.u32 	%r486, %r485, 1;
	setp.ge.u32 	%p50, %r119, %r486;
	bar.sync 	0;
	@%p50 bra 	$L__BB0_65;
	and.b32  	%r494, %r466, 2147483646;
	add.s32 	%r495, %r494, 2;
	and.b32  	%r496, %r495, -4;
	add.s32 	%r497, %r121, %r496;
	ld.shared.u32 	%r132, [%r497];
	setp.ge.s32 	%p51, %r782, %r132;
	@%p51 bra 	$L__BB0_65;
	st.shared.u32 	[%r121], %r132;
	mov.u32 	%r782, %r132;
$L__BB0_65:
	add.s32 	%r508, %r486, 1;
	shr.u32 	%r509, %r508, 1;
	setp.ge.u32 	%p52, %r119, %r509;
	bar.sync 	0;
	@%p52 bra 	$L__BB0_68;
	and.b32  	%r519, %r485, 2147483646;
	add.s32 	%r520, %r519, 2;
	and.b32  	%r521, %r520, -4;
	add.s32 	%r522, %r121, %r521;
	ld.shared.u32 	%r134, [%r522];
	setp.ge.s32 	%p53, %r782, %r134;
	@%p53 bra 	$L__BB0_68;
	st.shared.u32 	[%r121], %r134;
	mov.u32 	%r782, %r134;
$L__BB0_68:
	add.s32 	%r535, %r509, 1;
	shr.u32 	%r136, %r535, 1;
	setp.ge.u32 	%p54, %r119, %r136;
	bar.sync 	0;
	@%p54 bra 	$L__BB0_71;
	shl.b32 	%r536, %r136, 2;
	add.s32 	%r537, %r121, %r536;
	ld.shared.u32 	%r137, [%r537];
	setp.ge.s32 	%p55, %r782, %r137;
	@%p55 bra 	$L__BB0_71;
	st.shared.u32 	[%r121], %r137;
	mov.u32 	%r782, %r137;
$L__BB0_71:
	add.s32 	%r538, %r136, 1;
	shr.u32 	%r139, %r538, 1;
	setp.ge.u32 	%p56, %r119, %r139;
	bar.sync 	0;
	@%p56 bra 	$L__BB0_74;
	shl.b32 	%r539, %r139, 2;
	add.s32 	%r540, %r121, %r539;
	ld.shared.u32 	%r140, [%r540];
	setp.ge.s32 	%p57, %r782, %r140;
	@%p57 bra 	$L__BB0_74;
	st.shared.u32 	[%r121], %r140;
$L__BB0_74:
	bar.sync 	0;
	ld.shared.u32 	%r789, [shared_weight];
	setp.eq.s32 	%p58, %r789, 0;
	@%p58 bra 	$L__BB0_115;
	ld.const.u32 	%r541, [swaps_d];
	setp.lt.s32 	%p59, %r541, 1;
	@%p59 bra 	$L__BB0_27;
	mov.b32 	%r790, 0;
$L__BB0_77:
	mov.u32 	%r145, %tid.x;
	setp.ne.s32 	%p60, %r789, %r775;
	@%p60 bra 	$L__BB0_79;
	st.shared.u32 	[shared_weight+4], %r145;
$L__BB0_79:
	bar.sync 	0;
	ld.shared.u32 	%r543, [shared_weight+4];
	setp.ne.s32 	%p61, %r145, %r543;
	@%p61 bra 	$L__BB0_81;
	st.shared.u32 	[shared_weight+8], %r776;
	st.shared.u32 	[shared_weight+12], %r777;
	mov.b32 	%r775, 0;
$L__BB0_81:
	bar.sync 	0;
	ld.shared.u32 	%r545, [shared_weight+8];
	add.s32 	%r546, %r545, -1;
	setp.lt.s32 	%p62, %r777, %r546;
	ld.shared.u32 	%r547, [shared_weight+12];
	add.s32 	%r549, %r547, 1;
	setp.gt.s32 	%p63, %r776, %r549;
	selp.b32 	%r550, %r775, 0, %p63;
	selp.b32 	%r775, %r775, %r550, %p62;
	add.s32 	%r551, %r145, %r546;
	add.s32 	%r794, %r551, 2;
	sub.s32 	%r793, %r547, %r145;
	setp.ge.s32 	%p64, %r794, %r793;
	@%p64 bra 	$L__BB0_83;
$L__BB0_82:
	mul.wide.s32 	%rd56, %r794, 4;
	add.s64 	%rd57, %rd2, %rd56;
	ld.u32 	%r552, [%rd57];
	shl.b32 	%r553, %r794, 1;
	mul.wide.s32 	%rd58, %r553, 4;
	add.s64 	%rd59, %rd1, %rd58;
	ld.f32 	%f180, [%rd59];
	ld.f32 	%f181, [%rd59+4];
	mul.wide.s32 	%rd60, %r793, 4;
	add.s64 	%rd61, %rd2, %rd60;
	ld.u32 	%r554, [%rd61+-4];
	st.u32 	[%rd57], %r554;
	shl.b32 	%r555, %r793, 1;
	mul.wide.s32 	%rd62, %r555, 4;
	add.s64 	%rd63, %rd1, %rd62;
	ld.f32 	%f182, [%rd63];
	st.f32 	[%rd59], %f182;
	ld.f32 	%f183, [%rd63+4];
	st.f32 	[%rd59+4], %f183;
	st.u32 	[%rd61+-4], %r552;
	st.f32 	[%rd63], %f180;
	st.f32 	[%rd63+4], %f181;
	mov.u32 	%r556, %ntid.x;
	add.s32 	%r794, %r794, %r556;
	sub.s32 	%r793, %r793, %r556;
	setp.lt.s32 	%p65, %r794, %r793;
	@%p65 bra 	$L__BB0_82;
$L__BB0_83:
	shl.b32 	%r557, %r145, 2;
	add.s32 	%r155, %r429, %r557;
	setp.gt.u32 	%p66, %r145, 1;
	bar.sync 	0;
	@%p66 bra 	$L__BB0_85;
	ld.shared.u32 	%r559, [%r155+8];
	shl.b32 	%r560, %r559, 1;
	mul.wide.s32 	%rd64, %r560, 4;
	add.s64 	%rd65, %rd1, %rd64;
	ld.f32 	%f184, [%rd65];
	ld.f32 	%f185, [%rd65+8];
	sub.f32 	%f186, %f184, %f185;
	ld.f32 	%f187, [%rd65+4];
	ld.f32 	%f188, [%rd65+12];
	sub.f32 	%f189, %f187, %f188;
	mul.f32 	%f190, %f189, %f189;
	fma.rn.f32 	%f191, %f186, %f186, %f190;
	sqrt.rn.f32 	%f192, %f191;
	cvt.rni.s32.f32 	%r561, %f192;
	mul.wide.s32 	%rd66, %r559, 4;
	add.s64 	%rd67, %rd2, %rd66;
	st.u32 	[%rd67], %r561;
$L__BB0_85:
	setp.ge.u32 	%p67, %r145, %r7;
	bar.sync 	0;
	st.shared.u32 	[%r155], %r775;
	bar.sync 	0;
	mov.u32 	%r796, %r775;
	@%p67 bra 	$L__BB0_88;
	shl.b32 	%r562, %r7, 2;
	add.s32 	%r563, %r155, %r562;
	ld.shared.u32 	%r156, [%r563];
	setp.ge.s32 	%p68, %r775, %r156;
	@%p68 bra 	$L__BB0_88;
	st.shared.u32 	[%r155], %r156;
	mov.u32 	%r796, %r156;
$L__BB0_88:
	add.s32 	%r564, %r7, 1;
	shr.u32 	%r565, %r564, 1;
	setp.ge.u32 	%p69, %r145, %r565;
	bar.sync 	0;
	@%p69 bra 	$L__BB0_91;
	shl.b32 	%r566, %r7, 1;
	add.s32 	%r567, %r566, 2;
	and.b32  	%r568, %r567, -4;
	add.s32 	%r569, %r155, %r568;
	ld.shared.u32 	%r158, [%r569];
	setp.ge.s32 	%p70, %r796, %r158;
	@%p70 bra 	$L__BB0_91;
	st.shared.u32 	[%r155], %r158;
	mov.u32 	%r796, %r158;
$L__BB0_91:
	add.s32 	%r572, %r565, 1;
	shr.u32 	%r573, %r572, 1;
	setp.ge.u32 	%p71, %r145, %r573;
	bar.sync 	0;
	@%p71 bra 	$L__BB0_94;
	and.b32  	%r575, %r564, 2147483646;
	add.s32 	%r576, %r575, 2;
	and.b32  	%r577, %r576, -4;
	add.s32 	%r578, %r155, %r577;
	ld.shared.u32 	%r160, [%r578];
	setp.ge.s32 	%p72, %r796, %r160;
	@%p72 bra 	$L__BB0_94;
	st.shared.u32 	[%r155], %r160;
	mov.u32 	%r796, %r160;
$L__BB0_94:
	add.s32 	%r583, %r573, 1;
	shr.u32 	%r584, %r583, 1;
	setp.ge.u32 	%p73, %r145, %r584;
	bar.sync 	0;
	@%p73 bra 	$L__BB0_97;
	and.b32  	%r588, %r572, 2147483646;
	add.s32 	%r589, %r588, 2;
	and.b32  	%r590, %r589, -4;
	add.s32 	%r591, %r155, %r590;
	ld.shared.u32 	%r162, [%r591];
	setp.ge.s32 	%p74, %r796, %r162;
	@%p74 bra 	$L__BB0_97;
	st.shared.u32 	[%r155], %r162;
	mov.u32 	%r796, %r162;
$L__BB0_97:
	add.s32 	%r598, %r584, 1;
	shr.u32 	%r599, %r598, 1;
	setp.ge.u32 	%p75, %r145, %r599;
	bar.sync 	0;
	@%p75 bra 	$L__BB0_100;
	and.b32  	%r605, %r583, 2147483646;
	add.s32 	%r606, %r605, 2;
	and.b32  	%r607, %r606, -4;
	add.s32 	%r608, %r155, %r607;
	ld.shared.u32 	%r164, [%r608];
	setp.ge.s32 	%p76, %r796, %r164;
	@%p76 bra 	$L__BB0_100;
	st.shared.u32 	[%r155], %r164;
	mov.u32 	%r796, %r164;
$L__BB0_100:
	add.s32 	%r617, %r599, 1;
	shr.u32 	%r618, %r617, 1;
	setp.ge.u32 	%p77, %r145, %r618;
	bar.sync 	0;
	@%p77 bra 	$L__BB0_103;
	and.b32  	%r626, %r598, 2147483646;
	add.s32 	%r627, %r626, 2;
	and.b32  	%r628, %r627, -4;
	add.s32 	%r629, %r155, %r628;
	ld.shared.u32 	%r166, [%r629];
	setp.ge.s32 	%p78, %r796, %r166;
	@%p78 bra 	$L__BB0_103;
	st.shared.u32 	[%r155], %r166;
	mov.u32 	%r796, %r166;
$L__BB0_103:
	add.s32 	%r640, %r618, 1;
	shr.u32 	%r641, %r640, 1;
	setp.ge.u32 	%p79, %r145, %r641;
	bar.sync 	0;
	@%p79 bra 	$L__BB0_106;
	and.b32  	%r651, %r617, 2147483646;
	add.s32 	%r652, %r651, 2;
	and.b32  	%r653, %r652, -4;
	add.s32 	%r654, %r155, %r653;
	ld.shared.u32 	%r168, [%r654];
	setp.ge.s32 	%p80, %r796, %r168;
	@%p80 bra 	$L__BB0_106;
	st.shared.u32 	[%r155], %r168;
	mov.u32 	%r796, %r168;
$L__BB0_106:
	add.s32 	%r667, %r641, 1;
	shr.u32 	%r170, %r667, 1;
	setp.ge.u32 	%p81, %r145, %r170;
	bar.sync 	0;
	@%p81 bra 	$L__BB0_109;
	shl.b32 	%r668, %r170, 2;
	add.s32 	%r669, %r155, %r668;
	ld.shared.u32 	%r171, [%r669];
	setp.ge.s32 	%p82, %r796, %r171;
	@%p82 bra 	$L__BB0_109;
	st.shared.u32 	[%r155], %r171;
	mov.u32 	%r796, %r171;
$L__BB0_109:
	add.s32 	%r670, %r170, 1;
	shr.u32 	%r671, %r670, 1;
	setp.ge.u32 	%p83, %r145, %r671;
	bar.sync 	0;
	@%p83 bra 	$L__BB0_112;
	shl.b32 	%r672, %r170, 1;
	add.s32 	%r673, %r672, 2;
	and.b32  	%r674, %r673, -4;
	add.s32 	%r675, %r155, %r674;
	ld.shared.u32 	%r173, [%r675];
	setp.ge.s32 	%p84, %r796, %r173;
	@%p84 bra 	$L__BB0_112;
	st.shared.u32 	[%r155], %r173;
$L__BB0_112:
	bar.sync 	0;
	ld.shared.u32 	%r789, [shared_weight];
	setp.eq.s32 	%p85, %r789, 0;
	add.s32 	%r790, %r790, 1;
	ld.const.u32 	%r676, [swaps_d];
	setp.eq.s32 	%p86, %r790, %r676;
	or.pred  	%p87, %p85, %p86;
	@%p87 bra 	$L__BB0_27;
	bra.uni 	$L__BB0_77;
$L__BB0_113:
	setp.ne.s32 	%p94, %r1, 0;
	@%p94 bra 	$L__BB0_123;
	mov.u32 	%r689, %ctaid.x;
	add.u64 	%rd72, %SP, 0;
	add.u64 	%rd73, %SPL, 0;
	st.local.u32 	[%rd73], %r689;
	mov.u64 	%rd74, $str;
	cvta.global.u64 	%rd75, %rd74;
	{ // callseq 5, 0
	.param .b64 param0;
	st.param.b64 	[param0], %rd75;
	.param .b64 param1;
	st.param.b64 	[param1], %rd72;
	.param .b32 retval0;
	call.uni (retval0), 
	vprintf, 
	(
	param0, 
	param1
	);
	ld.param.b32 	%r690, [retval0];
	} // callseq 5
	bra.uni 	$L__BB0_123;
$L__BB0_115:
	ld.param.u32 	%r714, [_Z15IterativeTwoOptPKfiiPiS1__param_1];
	setp.ge.s32 	%p88, %r119, %r714;
	bar.sync 	0;
	mov.b32 	%r805, 0;
	@%p88 bra 	$L__BB0_118;
	mov.b32 	%r805, 0;
	mov.u32 	%r803, %r119;
$L__BB0_117:
	ld.param.u32 	%r715, [_Z15IterativeTwoOptPKfiiPiS1__param_1];
	mul.wide.s32 	%rd68, %r803, 4;
	add.s64 	%rd69, %rd2, %rd68;
	ld.u32 	%r680, [%rd69];
	add.s32 	%r805, %r680, %r805;
	mov.u32 	%r681, %ntid.x;
	add.s32 	%r803, %r803, %r681;
	setp.lt.s32 	%p89, %r803, %r715;
	@%p89 bra 	$L__BB0_117;
$L__BB0_118:
	setp.ne.s32 	%p90, %r119, 0;
	setp.eq.s32 	%p91, %r119, 0;
	atom.shared.add.u32 	%r682, [shared_weight], %r805;
	bar.sync 	0;
	ld.shared.u32 	%r683, [shared_weight];
	min.s32 	%r684, %r683, %r807;
	selp.b32 	%r807, %r684, %r807, %p91;
	@%p90 bra 	$L__BB0_120;
	atom.global.add.u32 	%r685, [index_d], 1;
	st.shared.u32 	[shared_weight], %r685;
$L__BB0_120:
	ld.param.u32 	%r717, [_Z15IterativeTwoOptPKfiiPiS1__param_2];
	bar.sync 	0;
	ld.shared.u32 	%r721, [shared_weight];
	setp.lt.s32 	%p92, %r721, %r717;
	@%p92 bra 	$L__BB0_12;
$L__BB0_121:
	mov.u32 	%r686, %tid.x;
	setp.ne.s32 	%p93, %r686, 0;
	@%p93 bra 	$L__BB0_123;
	ld.global.u64 	%rd70, [climbs_d];
	atom.add.u32 	%r687, [%rd70], %r720;
	ld.global.u64 	%rd71, [length_d];
	atom.min.s32 	%r688, [%rd71], %r807;
	{ // callseq 3, 0
	.param .b64 param0;
	st.param.b64 	[param0], %rd1;
	call.uni 
	free, 
	(
	param0
	);
	} // callseq 3
	{ // callseq 4, 0
	.param .b64 param0;
	st.param.b64 	[param0], %rd2;
	call.uni 
	free, 
	(
	param0
	);
	} // callseq 4
$L__BB0_123:
	ret;

}


// ===== COMPILED SASS (sm_100) =====

	.target	sm_100

	.elftype	@"ET_EXEC"


//--------------------- .note.nv.tkinfo           --------------------------
	.section	.note.nv.tkinfo,"",@"SHT_NOTE"
	.sectionflags	@"SHF_NOTE_NV_TKINFO"
	.tkinfo
        /*0018*/ 	.word	0x00000002
        /*0030*/ 	.string	""
        /*0030*/ 	.string	"ptxas"
        /*0030*/ 	.string	"Cuda compilation tools, release 13.0, V13.0.88"
        /*0030*/ 	.string	"Build cuda_13.0.r13.0/compiler.36424714_0"
        /*0030*/ 	.string	"-arch sm_100 -m 64 "



//--------------------- .note.nv.cuinfo           --------------------------
	.section	.note.nv.cuinfo,"",@"SHT_NOTE"
	.sectionflags	@"SHF_NOTE_NV_CUINFO"
        /*0018*/ 	.short	0x0002
        /*001a*/ 	.short	0x0064
        /*001c*/ 	.short	0x0082
	.zero		2


//--------------------- .nv.info                  --------------------------
	.section	.nv.info,"",@"SHT_CUDA_INFO"
	.align	4


	//----- nvinfo : EIATTR_REGCOUNT
	.align		4
        /*0000*/ 	.byte	0x04, 0x2f
        /*0002*/ 	.short	(.L_15 - .L_14)
	.align		4
.L_14:
        /*0004*/ 	.word	index@(_Z15IterativeTwoOptPKfiiPiS1_)
        /*0008*/ 	.word	0x00000020


	//----- nvinfo : EIATTR_FRAME_SIZE
	.align		4
.L_15:
        /*000c*/ 	.byte	0x04, 0x11
        /*000e*/ 	.short	(.L_17 - .L_16)
	.align		4
.L_16:
        /*0010*/ 	.word	index@($__internal_0_$__cuda_sm20_sqrt_rn_f32_slowpath)
        /*0014*/ 	.word	0x00000010


	//----- nvinfo : EIATTR_FRAME_SIZE
	.align		4
.L_17:
        /*0018*/ 	.byte	0x04, 0x11
        /*001a*/ 	.short	(.L_19 - .L_18)
	.align		4
.L_18:
        /*001c*/ 	.word	index@(_Z15IterativeTwoOptPKfiiPiS1_)
        /*0020*/ 	.word	0x00000010


	//----- nvinfo : EIATTR_MIN_STACK_SIZE
	.align		4
.L_19:
        /*0024*/ 	.byte	0x04, 0x12
        /*0026*/ 	.short	(.L_21 - .L_20)
	.align		4
.L_20:
        /*0028*/ 	.word	index@(_Z15IterativeTwoOptPKfiiPiS1_)
        /*002c*/ 	.word	0x00000010
.L_21:


//--------------------- .nv.compat                --------------------------
	.section	.nv.compat,"",@"SHT_CUDA_COMPAT_INFO"
	.align	4
        /*0000*/ 	.byte	0x02, 0x09, 0x00, 0x00, 0x02, 0x02, 0x01, 0x00, 0x02, 0x05, 0x05, 0x00, 0x03, 0x07, 0x01, 0x01
        /*0010*/ 	.byte	0x02, 0x03, 0x00, 0x00, 0x02, 0x06, 0x01, 0x00, 0x04, 0x0b, 0x08, 0x00, 0x01, 0x00, 0x00, 0x00
        /*0020*/ 	.byte	0x00, 0x00, 0x00, 0x00


//--------------------- .nv.info._Z15IterativeTwoOptPKfiiPiS1_ --------------------------
	.section	.nv.info._Z15IterativeTwoOptPKfiiPiS1_,"",@"SHT_CUDA_INFO"
	.sectionflags	@""
	.align	4


	//----- nvinfo : EIATTR_CUDA_API_VERSION
	.align		4
        /*0000*/ 	.byte	0x04, 0x37
        /*0002*/ 	.short	(.L_23 - .L_22)
.L_22:
        /*0004*/ 	.word	0x00000082


	//----- nvinfo : EIATTR_KPARAM_INFO
	.align		4
.L_23:
        /*0008*/ 	.byte	0x04, 0x17
        /*000a*/ 	.short	(.L_25 - .L_24)
.L_24:
        /*000c*/ 	.word	0x00000000
        /*0010*/ 	.short	0x0004
        /*0012*/ 	.short	0x0018
        /*0014*/ 	.byte	0x00, 0xf5, 0x21, 0x00


	//----- nvinfo : EIATTR_KPARAM_INFO
	.align		4
.L_25:
        /*0018*/ 	.byte	0x04, 0x17
        /*001a*/ 	.short	(.L_27 - .L_26)
.L_26:
        /*001c*/ 	.word	0x00000000
        /*0020*/ 	.short	0x0003
        /*0022*/ 	.short	0x0010
        /*0024*/ 	.byte	0x00, 0xf5, 0x21, 0x00


	//----- nvinfo : EIATTR_KPARAM_INFO
	.align		4
.L_27:
        /*0028*/ 	.byte	0x04, 0x17
        /*002a*/ 	.short	(.L_29 - .L_28)
.L_28:
        /*002c*/ 	.word	0x00000000
        /*0030*/ 	.short	0x0002
        /*0032*/ 	.short	0x000c
        /*0034*/ 	.byte	0x00, 0xf0, 0x11, 0x00


	//----- nvinfo : EIATTR_KPARAM_INFO
	.align		4
.L_29:
        /*0038*/ 	.byte	0x04, 0x17
        /*003a*/ 	.short	(.L_31 - .L_30)
.L_30:
        /*003c*/ 	.word	0x00000000
        /*0040*/ 	.short	0x0001
        /*0042*/ 	.short	0x0008
        /*0044*/ 	.byte	0x00, 0xf0, 0x11, 0x00


	//----- nvinfo : EIATTR_KPARAM_INFO
	.align		4
.L_31:
        /*0048*/ 	.byte	0x04, 0x17
        /*004a*/ 	.short	(.L_33 - .L_32)
.L_32:
        /*004c*/ 	.word	0x00000000
        /*0050*/ 	.short	0x0000
        /*0052*/ 	.short	0x0000
        /*0054*/ 	.byte	0x00, 0xf5, 0x21, 0x00


	//----- nvinfo : EIATTR_SPARSE_MMA_MASK
	.align		4
.L_33:
        /*0058*/ 	.byte	0x03, 0x50
        /*005a*/ 	.short	0x0000


	//----- nvinfo : EIATTR_MAXREG_COUNT
	.align		4
        /*005c*/ 	.byte	0x03, 0x1b
        /*005e*/ 	.short	0x0020


	//----- nvinfo : EIATTR_NUM_BARRIERS
	.align		4
        /*0060*/ 	.byte	0x02, 0x4c
        /*0062*/ 	.byte	0x01
	.zero		1


	//----- nvinfo : EIATTR_EXTERNS
	.align		4
        /*0064*/ 	.byte	0x04, 0x0f
        /*0066*/ 	.short	(.L_35 - .L_34)


	//   ....[0]....
	.align		4
.L_34:
        /*0068*/ 	.word	index@(vprintf)


	//   ....[1]....
	.align		4
        /*006c*/ 	.word	index@(malloc)


	//   ....[2]....
	.align		4
        /*0070*/ 	.word	index@(free)


	//----- nvinfo : EIATTR_ANNOTATIONS
	.align		4
.L_35:
        /*0074*/ 	.byte	0x04, 0x55
        /*0076*/ 	.short	(.L_37 - .L_36)


	//   ....[0]....
.L_36:
        /*0078*/ 	.word	0x00000001
        /*007c*/ 	.byte	0x40, 0x07, 0x00, 0x00, 0x01, 0x00, 0x00, 0x00, 0x00, 0x1f, 0x00, 0x00, 0x01, 0x00, 0x00, 0x00
        /*008c*/ 	.byte	0x80, 0x21, 0x00, 0x00, 0x01, 0x00, 0x00, 0x00, 0x10, 0x2f, 0x00, 0x00, 0x01, 0x00, 0x00, 0x00
        /*009c*/ 	.byte	0x70, 0x52, 0x00, 0x00, 0x01, 0x00, 0x00, 0x00, 0x40, 0x53, 0x00, 0x00


	//----- nvinfo : EIATTR_MERCURY_ISA_VERSION
	.align		4
.L_37:
        /*00a8*/ 	.byte	0x03, 0x5f
        /*00aa*/ 	.short	0x0101


	//----- nvinfo : EIATTR_INT_WARP_WIDE_INSTR_OFFSETS
	.align		4
        /*00ac*/ 	.byte	0x04, 0x31
        /*00ae*/ 	.short	(.L_39 - .L_38)


	//   ....[0]....
.L_38:
        /*00b0*/ 	.word	0x00005280


	//   ....[1]....
        /*00b4*/ 	.word	0x00005290


	//----- nvinfo : EIATTR_VRC_CTA_INIT_COUNT
	.align		4
.L_39:
        /*00b8*/ 	.byte	0x02, 0x4a
	.zero		1
	.zero		1


	//----- nvinfo : EIATTR_SYSCALL_OFFSETS
	.align		4
        /*00bc*/ 	.byte	0x04, 0x46
        /*00be*/ 	.short	(.L_41 - .L_40)


	//   ....[0]....
.L_40:
        /*00c0*/ 	.word	0x000001b0


	//   ....[1]....
        /*00c4*/ 	.word	0x000002c0


	//   ....[2]....
        /*00c8*/ 	.word	0x00000380


	//   ....[3]....
        /*00cc*/ 	.word	0x00005530


	//   ....[4]....
        /*00d0*/ 	.word	0x000055b0


	//   ....[5]....
        /*00d4*/ 	.word	0x00005690


	//----- nvinfo : EIATTR_EXIT_INSTR_OFFSETS
	.align		4
.L_41:
        /*00d8*/ 	.byte	0x04, 0x1c
        /*00da*/ 	.short	(.L_43 - .L_42)


	//   ....[0]....
.L_42:
        /*00dc*/ 	.word	0x00005430


	//   ....[1]....
        /*00e0*/ 	.word	0x000055c0


	//   ....[2]....
        /*00e4*/ 	.word	0x000055e0


	//   ....[3]....
        /*00e8*/ 	.word	0x000056a0


	//----- nvinfo : EIATTR_MAX_THREADS
	.align		4
.L_43:
        /*00ec*/ 	.byte	0x04, 0x05
        /*00ee*/ 	.short	(.L_45 - .L_44)
.L_44:
        /*00f0*/ 	.word	0x00000400
        /*00f4*/ 	.word	0x00000001
        /*00f8*/ 	.word	0x00000001


	//----- nvinfo : EIATTR_CRS_STACK_SIZE
	.align		4
.L_45:
        /*00fc*/ 	.byte	0x04, 0x1e
        /*00fe*/ 	.short	(.L_47 - .L_46)
.L_46:
        /*0100*/ 	.word	0x00000000


	//----- nvinfo : EIATTR_CBANK_PARAM_SIZE
	.align		4
.L_47:
        /*0104*/ 	.byte	0x03, 0x19
        /*0106*/ 	.short	0x0020


	//----- nvinfo : EIATTR_PARAM_CBANK
	.align		4
        /*0108*/ 	.byte	0x04, 0x0a
        /*010a*/ 	.short	(.L_49 - .L_48)
	.align		4
.L_48:
        /*010c*/ 	.word	index@(.nv.constant0._Z15IterativeTwoOptPKfiiPiS1_)
        /*0110*/ 	.short	0x0380
        /*0112*/ 	.short	0x0020


	//----- nvinfo : EIATTR_SW_WAR
	.align		4
.L_49:
        /*0114*/ 	.byte	0x04, 0x36
        /*0116*/ 	.short	(.L_51 - .L_50)
.L_50:
        /*0118*/ 	.word	0x00000008
.L_51:


//--------------------- .nv.callgraph             --------------------------
	.section	.nv.callgraph,"",@"SHT_CUDA_CALLGRAPH"
	.align	4
	.sectionentsize	8
	.align		4
        /*0000*/ 	.word	0x00000000
	.align		4
        /*0004*/ 	.word	0xffffffff
	.align		4
        /*0008*/ 	.word	index@(_Z15IterativeTwoOptPKfiiPiS1_)
	.align		4
        /*000c*/ 	.word	index@(vprintf)
	.align		4
        /*0010*/ 	.word	index@(_Z15IterativeTwoOptPKfiiPiS1_)
	.align		4
        /*0014*/ 	.word	index@(free)
	.align		4
        /*0018*/ 	.word	index@(_Z15IterativeTwoOptPKfiiPiS1_)
	.align		4
        /*001c*/ 	.word	index@(malloc)
	.align		4
        /*0020*/ 	.word	0x00000000
	.align		4
        /*0024*/ 	.word	0xfffffffe
	.align		4
        /*0028*/ 	.word	0x00000000
	.align		4
        /*002c*/ 	.word	0xfffffffd
	.align		4
        /*0030*/ 	.word	0x00000000
	.align		4
        /*0034*/ 	.word	0xfffffffc


//--------------------- .nv.constant4             --------------------------
	.section	.nv.constant4,"a",@progbits
	.align	8
	.align		8
.nv.constant4:
        /*0000*/ 	.dword	vprintf
	.align		8
        /*0008*/ 	.dword	malloc
	.align		8
        /*0010*/ 	.dword	free
	.align		8
        /*0018*/ 	.dword	precalc_xorwow_matrix
	.align		8
        /*0020*/ 	.dword	precalc_xorwow_offset_matrix
	.align		8
        /*0028*/ 	.dword	mrg32k3aM1
	.align		8
        /*0030*/ 	.dword	mrg32k3aM2
	.align		8
        /*0038*/ 	.dword	mrg32k3aM1SubSeq
	.align		8
        /*0040*/ 	.dword	mrg32k3aM2SubSeq
	.align		8
        /*0048*/ 	.dword	mrg32k3aM1Seq
	.align		8
        /*0050*/ 	.dword	mrg32k3aM2Seq
	.align		8
        /*0058*/ 	.dword	climbs_d
	.align		8
        /*0060*/ 	.dword	length_d
	.align		8
        /*0068*/ 	.dword	index_d
	.align		8
        /*0070*/ 	.dword	$str


//--------------------- .nv.constant3             --------------------------
	.section	.nv.constant3,"a",@progbits
	.align	8
.nv.constant3:
	.type		__cr_lgamma_table,@object
	.size		__cr_lgamma_table,(swaps_d - __cr_lgamma_table)
__cr_lgamma_table:
        /*0000*/ 	.byte	0x00, 0x00, 0x00, 0x00, 0x00, 0x00, 0x00, 0x00, 0x00, 0x00, 0x00, 0x00, 0x00, 0x00, 0x00, 0x00
        /*0010*/ 	.byte	0xef, 0x39, 0xfa, 0xfe, 0x42, 0x2e, 0xe6, 0x3f, 0x02, 0x20, 0x2a, 0xfa, 0x0b, 0xab, 0xfc, 0x3f
        /*0020*/ 	.byte	0xf9, 0x2c, 0x92, 0x7c, 0xa7, 0x6c, 0x09, 0x40, 0xc9, 0x79, 0x44, 0x3c, 0x64, 0x26, 0x13, 0x40
        /*0030*/ 	.byte	0xca, 0x01, 0xcf, 0x3a, 0x27, 0x51, 0x1a, 0x40, 0x30, 0xcc, 0x2d, 0xf3, 0xe1, 0x0c, 0x21, 0x40
        /*0040*/ 	.byte	0x0d, 0xb7, 0xfc, 0x82, 0x8e, 0x35, 0x25, 0x40
	.type		swaps_d,@object
	.size		swaps_d,(.L_11 - swaps_d)
swaps_d:
	.zero		4
.L_11:


//--------------------- .text._Z15IterativeTwoOptPKfiiPiS1_ --------------------------
	.section	.text._Z15IterativeTwoOptPKfiiPiS1_,"ax",@progbits
	.align	128
.text._Z15IterativeTwoOptPKfiiPiS1_:
        .type           _Z15IterativeTwoOptPKfiiPiS1_,@function
        .size           _Z15IterativeTwoOptPKfiiPiS1_,(.L_x_139 - _Z15IterativeTwoOptPKfiiPiS1_)
        .other          _Z15IterativeTwoOptPKfiiPiS1_,@"STO_CUDA_ENTRY STV_DEFAULT"
_Z15IterativeTwoOptPKfiiPiS1_:
[----:B------:R-:W0:Y:S01]  /*0000*/  LDC R1, c[0x0][0x37c] ;  /* 0x0000df00ff017b82 */ /* 0x000e220000000800 */
[----:B------:R-:W1:Y:S07]  /*0010*/  S2R R18, SR_TID.X ;  /* 0x0000000000127919 */ /* 0x000e6e0000002100 */
[----:B------:R-:W2:Y:S01]  /*0020*/  LDC.64 R4, c[0x4][0x60] ;  /* 0x01001800ff047b82 */ /* 0x000ea20000000a00 */
[----:B------:R-:W2:Y:S01]  /*0030*/  LDCU.64 UR38, c[0x0][0x358] ;  /* 0x00006b00ff2677ac */ /* 0x000ea20008000a00 */
[----:B0-----:R-:W-:Y:S01]  /*0040*/  VIADD R1, R1, 0xfffffff0 ;  /* 0xfffffff001017836 */ /* 0x001fe20000000000 */
[----:B------:R-:W0:Y:S05]  /*0050*/  LDCU UR4, c[0x0][0x2f8] ;  /* 0x00005f00ff0477ac */ /* 0x000e2a0008000800 */
[----:B------:R-:W2:Y:S01]  /*0060*/  LDC.64 R8, c[0x0][0x398] ;  /* 0x0000e600ff087b82 */ /* 0x000ea20000000a00 */
[----:B------:R-:W3:Y:S01]  /*0070*/  LDCU UR36, c[0x0][0x388] ;  /* 0x00007100ff2477ac */ /* 0x000ee20008000800 */
[----:B------:R-:W4:Y:S06]  /*0080*/  LDCU UR5, c[0x0][0x2fc] ;  /* 0x00005f80ff0577ac */ /* 0x000f2c0008000800 */
[----:B------:R-:W5:Y:S01]  /*0090*/  LDC.64 R10, c[0x0][0x390] ;  /* 0x0000e400ff0a7b82 */ /* 0x000f620000000a00 */
[----:B0-----:R-:W-:-:S07]  /*00a0*/  IADD3 R16, P1, PT, R1, UR4, RZ ;  /* 0x0000000401107c10 */ /* 0x001fce000ff3e0ff */
[----:B------:R-:W5:Y:S01]  /*00b0*/  LDC.64 R6, c[0x4][0x58] ;  /* 0x01001600ff067b82 */ /* 0x000f620000000a00 */
[----:B---3--:R-:W-:Y:S01]  /*00c0*/  ULEA UR36, UR36, 0x2, 0x1 ;  /* 0x0000000224247891 */ /* 0x008fe2000f8e08ff */
[----:B-1----:R-:W-:Y:S01]  /*00d0*/  ISETP.NE.AND P0, PT, R18, RZ, PT ;  /* 0x000000ff1200720c */ /* 0x002fe20003f05270 */
[----:B--2---:R0:W-:Y:S01]  /*00e0*/  STG.E.64 desc[UR38][R4.64], R8 ;  /* 0x0000000804007986 */ /* 0x0041e2000c101b26 */
[----:B----4-:R-:W-:-:S03]  /*00f0*/  IMAD.X R2, RZ, RZ, UR5, P1 ;  /* 0x00000005ff027e24 */ /* 0x010fc600088e06ff */
[----:B-----5:R0:W-:Y:S08]  /*0100*/  STG.E.64 desc[UR38][R6.64], R10 ;  /* 0x0000000a06007986 */ /* 0x0201f0000c101b26 */
[----:B------:R-:W-:Y:S05]  /*0110*/  @P0 BRA `(.L_x_0) ;  /* 0x0000000000ac0947 */ /* 0x000fea0003800000 */
[----:B------:R-:W-:Y:S01]  /*0120*/  MOV R17, 0x8 ;  /* 0x0000000800117802 */ /* 0x000fe20000000f00 */
[----:B------:R-:W-:-:S03]  /*0130*/  UIMAD.WIDE UR4, UR36, 0x4, URZ ;  /* 0x00000004240478a5 */ /* 0x000fc6000f8e02ff */
[----:B0-----:R0:W1:Y:S03]  /*0140*/  LDC.64 R6, c[0x4][R17] ;  /* 0x0100000011067b82 */ /* 0x0010660000000a00 */
[----:B------:R-:W-:Y:S01]  /*0150*/  MOV R9, UR5 ;  /* 0x0000000500097c02 */ /* 0x000fe20008000f00 */
[----:B------:R-:W-:Y:S01]  /*0160*/  IMAD.U32 R5, RZ, RZ, UR5 ;  /* 0x00000005ff057e24 */ /* 0x000fe2000f8e00ff */
[----:B------:R-:W-:Y:S01]  /*0170*/  MOV R4, UR4 ;  /* 0x0000000400047c02 */ /* 0x000fe20008000f00 */
[----:B------:R-:W-:Y:S02]  /*0180*/  IMAD.U32 R8, RZ, RZ, UR4 ;  /* 0x00000004ff087e24 */ /* 0x000fe4000f8e00ff */
[----:B0-----:R-:W-:-:S07]  /*0190*/  IMAD.MOV.U32 R5, RZ, RZ, R9 ;  /* 0x000000ffff057224 */ /* 0x001fce00078e0009 */
[----:B------:R-:W-:-:S07]  /*01a0*/  LEPC R20, `(.L_x_1) ;  /* 0x000000001014794e */ /* 0x000fce0000000000 */
[----:B-1----:R-:W-:Y:S05]  /*01b0*/  CALL.ABS.NOINC R6 ;  /* 0x0000000006007343 */ /* 0x002fea0003c00000 */
.L_x_1:
[----:B------:R-:W0:Y:S01]  /*01c0*/  S2UR UR5, SR_CgaCtaId ;  /* 0x00000000000579c3 */ /* 0x000e220000008800 */
[----:B------:R-:W-:Y:S01]  /*01d0*/  ISETP.NE.U32.AND P0, PT, R4, RZ, PT ;  /* 0x000000ff0400720c */ /* 0x000fe20003f05070 */
[----:B------:R-:W-:-:S03]  /*01e0*/  UMOV UR4, 0x400 ;  /* 0x0000040000047882 */ /* 0x000fc60000000000 */
[----:B------:R-:W-:Y:S01]  /*01f0*/  ISETP.NE.AND.EX P0, PT, R5, RZ, PT, P0 ;  /* 0x000000ff0500720c */ /* 0x000fe20003f05300 */
[----:B0-----:R-:W-:-:S09]  /*0200*/  ULEA UR4, UR5, UR4, 0x18 ;  /* 0x0000000405047291 */ /* 0x001fd2000f8ec0ff */
[----:B------:R1:W-:Y:S03]  /*0210*/  STS.64 [UR4+0x3000], R4 ;  /* 0x00300004ff007988 */ /* 0x0003e60008000a04 */
[----:B------:R-:W-:Y:S05]  /*0220*/  @!P0 BRA `(.L_x_0) ;  /* 0x0000000000688947 */ /* 0x000fea0003800000 */
[----:B------:R-:W0:Y:S01]  /*0230*/  LDCU UR4, c[0x0][0x388] ;  /* 0x00007100ff0477ac */ /* 0x000e220008000800 */
[----:B------:R2:W3:Y:S01]  /*0240*/  LDC.64 R6, c[0x4][R17] ;  /* 0x0100000011067b82 */ /* 0x0004e20000000a00 */
[----:B0-----:R-:W-:-:S06]  /*0250*/  UIMAD.WIDE UR4, UR4, 0x4, URZ ;  /* 0x00000004040478a5 */ /* 0x001fcc000f8e02ff */
[----:B------:R-:W-:Y:S01]  /*0260*/  IMAD.U32 R9, RZ, RZ, UR5 ;  /* 0x00000005ff097e24 */ /* 0x000fe2000f8e00ff */
[----:B-1----:R-:W-:Y:S01]  /*0270*/  MOV R5, UR5 ;  /* 0x0000000500057c02 */ /* 0x002fe20008000f00 */
[----:B------:R-:W-:Y:S02]  /*0280*/  IMAD.U32 R4, RZ, RZ, UR4 ;  /* 0x00000004ff047e24 */ /* 0x000fe4000f8e00ff */
[----:B------:R-:W-:Y:S01]  /*0290*/  IMAD.U32 R8, RZ, RZ, UR4 ;  /* 0x00000004ff087e24 */ /* 0x000fe2000f8e00ff */
[----:B--2---:R-:W-:-:S07]  /*02a0*/  MOV R5, R9 ;  /* 0x0000000900057202 */ /* 0x004fce0000000f00 */
[----:B------:R-:W-:-:S07]  /*02b0*/  LEPC R20, `(.L_x_2) ;  /* 0x000000001014794e */ /* 0x000fce0000000000 */
[----:B---3--:R-:W-:Y:S05]  /*02c0*/  CALL.ABS.NOINC R6 ;  /* 0x0000000006007343 */ /* 0x008fea0003c00000 */
.L_x_2:
[----:B------:R-:W0:Y:S01]  /*02d0*/  S2R R0, SR_CgaCtaId ;  /* 0x0000000000007919 */ /* 0x000e220000008800 */
[----:B------:R-:W-:Y:S02]  /*02e0*/  MOV R3, 0x400 ;  /* 0x0000040000037802 */ /* 0x000fe40000000f00 */
[----:B------:R-:W-:-:S04]  /*02f0*/  ISETP.NE.U32.AND P0, PT, R4, RZ, PT ;  /* 0x000000ff0400720c */ /* 0x000fc80003f05070 */
[----:B------:R-:W-:Y:S02]  /*0300*/  ISETP.NE.AND.EX P0, PT, R5, RZ, PT, P0 ;  /* 0x000000ff0500720c */ /* 0x000fe40003f05300 */
[----:B0-----:R-:W-:-:S05]  /*0310*/  LEA R3, R0, R3, 0x18 ;  /* 0x0000000300037211 */ /* 0x001fca00078ec0ff */
[----:B------:R2:W-:Y:S06]  /*0320*/  STS.64 [R3+0x3008], R4 ;  /* 0x0030080403007388 */ /* 0x0005ec0000000a00 */
[----:B------:R-:W-:Y:S05]  /*0330*/  @P0 BRA `(.L_x_0) ;  /* 0x0000000000240947 */ /* 0x000fea0003800000 */
[----:B--2---:R0:W1:Y:S01]  /*0340*/  LDS.64 R4, [R3+0x3000] ;  /* 0x0030000003047984 */ /* 0x0040620000000a00 */
[----:B------:R-:W-:-:S04]  /*0350*/  MOV R0, 0x10 ;  /* 0x0000001000007802 */ /* 0x000fc80000000f00 */
[----:B------:R0:W2:Y:S03]  /*0360*/  LDC.64 R6, c[0x4][R0] ;  /* 0x0100000000067b82 */ /* 0x0000a60000000a00 */
[----:B------:R-:W-:-:S07]  /*0370*/  LEPC R20, `(.L_x_3) ;  /* 0x000000001014794e */ /* 0x000fce0000000000 */
[----:B012---:R-:W-:Y:S05]  /*0380*/  CALL.ABS.NOINC R6 ;  /* 0x0000000006007343 */ /* 0x007fea0003c00000 */
.L_x_3:
[----:B------:R-:W0:Y:S01]  /*0390*/  S2UR UR5, SR_CgaCtaId ;  /* 0x00000000000579c3 */ /* 0x000e220000008800 */
[----:B------:R-:W-:Y:S02]  /*03a0*/  UMOV UR4, 0x400 ;  /* 0x0000040000047882 */ /* 0x000fe40000000000 */
[----:B0-----:R-:W-:-:S09]  /*03b0*/  ULEA UR4, UR5, UR4, 0x18 ;  /* 0x0000000405047291 */ /* 0x001fd2000f8ec0ff */
[----:B------:R-:W-:Y:S03]  /*03c0*/  STS.64 [UR4+0x3000], RZ ;  /* 0x003000ffff007988 */ /* 0x000fe60008000a04 */
.L_x_0:
[----:B------:R-:W-:Y:S05]  /*03d0*/  WARPSYNC.ALL ;  /* 0x0000000000007948 */ /* 0x000fea0003800000 */
[----:B------:R-:W3:Y:S08]  /*03e0*/  S2UR UR5, SR_CgaCtaId ;  /* 0x00000000000579c3 */ /* 0x000ef00000008800 */
[----:B------:R-:W-:Y:S06]  /*03f0*/  BAR.SYNC.DEFER_BLOCKING 0x0 ;  /* 0x0000000000007b1d */ /* 0x000fec0000010000 */
[----:B------:R-:W-:-:S02]  /*0400*/  UMOV UR4, 0x400 ;  /* 0x0000040000047882 */ /* 0x000fc40000000000 */
[----:B---3--:R-:W-:-:S09]  /*0410*/  ULEA UR4, UR5, UR4, 0x18 ;  /* 0x0000000405047291 */ /* 0x008fd2000f8ec0ff */
[----:B012---:R-:W0:Y:S02]  /*0420*/  LDS.128 R4, [UR4+0x3000] ;  /* 0x00300004ff047984 */ /* 0x007e240008000c00 */
[----:B0-----:R-:W-:Y:S02]  /*0430*/  R2UR UR10, R4 ;  /* 0x00000000040a72ca */ /* 0x001fe400000e0000 */
[----:B------:R-:W-:Y:S02]  /*0440*/  R2UR UR11, R5 ;  /* 0x00000000050b72ca */ /* 0x000fe400000e0000 */
[----:B------:R-:W-:Y:S02]  /*0450*/  R2UR UR36, R6 ;  /* 0x00000000062472ca */ /* 0x000fe400000e0000 */
[----:B------:R-:W-:-:S07]  /*0460*/  R2UR UR37, R7 ;  /* 0x00000000072572ca */ /* 0x000fce00000e0000 */
[----:B------:R-:W-:-:S04]  /*0470*/  UISETP.NE.U32.AND UP0, UPT, UR10, URZ, UPT ;  /* 0x000000ff0a00728c */ /* 0x000fc8000bf05070 */
[----:B------:R-:W-:-:S09]  /*0480*/  UISETP.NE.AND.EX UP0, UPT, UR11, URZ, UPT, UP0 ;  /* 0x000000ff0b00728c */ /* 0x000fd2000bf05300 */
[----:B------:R-:W-:Y:S05]  /*0490*/  BRA.U !UP0, `(.L_x_4) ;  /* 0x00000051084c7547 */ /* 0x000fea000b800000 */
[----:B------:R-:W0:Y:S01]  /*04a0*/  LDCU UR13, c[0x0][0x388] ;  /* 0x00007100ff0d77ac */ /* 0x000e220008000800 */
[----:B------:R-:W-:Y:S01]  /*04b0*/  BSSY.RECONVERGENT B0, `(.L_x_5) ;  /* 0x000000f000007945 */ /* 0x000fe20003800200 */
[----:B------:R-:W-:Y:S01]  /*04c0*/  ISETP.NE.AND P1, PT, R18, RZ, PT ;  /* 0x000000ff1200720c */ /* 0x000fe20003f25270 */
[----:B0-----:R-:W-:-:S06]  /*04d0*/  USHF.L.U32 UR5, UR13, 0x1, URZ ;  /* 0x000000010d057899 */ /* 0x001fcc00080006ff */
[----:B------:R-:W-:-:S13]  /*04e0*/  ISETP.GE.AND P0, PT, R18, UR5, PT ;  /* 0x0000000512007c0c */ /* 0x000fda000bf06270 */
[----:B------:R-:W-:Y:S05]  /*04f0*/  @P0 BRA `(.L_x_6) ;  /* 0x0000000000280947 */ /* 0x000fea0003800000 */
[----:B------:R-:W0:Y:S08]  /*0500*/  LDC R9, c[0x0][0x360] ;  /* 0x0000d800ff097b82 */ /* 0x000e300000000800 */
[----:B------:R-:W1:Y:S02]  /*0510*/  LDC.64 R6, c[0x0][0x380] ;  /* 0x0000e000ff067b82 */ /* 0x000e640000000a00 */
.L_x_7:
[----:B-12---:R-:W-:-:S06]  /*0520*/  IMAD.WIDE R2, R18, 0x4, R6 ;  /* 0x0000000412027825 */ /* 0x006fcc00078e0206 */
[----:B------:R-:W2:Y:S01]  /*0530*/  LDG.E R3, desc[UR38][R2.64] ;  /* 0x0000002602037981 */ /* 0x000ea2000c1e1900 */
[----:B------:R-:W-:-:S04]  /*0540*/  IMAD.MOV.U32 R5, RZ, RZ, 0x4 ;  /* 0x00000004ff057424 */ /* 0x000fc800078e00ff */
[----:B------:R-:W-:-:S04]  /*0550*/  IMAD.WIDE R4, R18, R5, UR10 ;  /* 0x0000000a12047e25 */ /* 0x000fc8000f8e0205 */
[----:B0-----:R-:W-:-:S05]  /*0560*/  IMAD.IADD R18, R9, 0x1, R18 ;  /* 0x0000000109127824 */ /* 0x001fca00078e0212 */
[----:B------:R-:W-:Y:S01]  /*0570*/  ISETP.GE.AND P0, PT, R18, UR5, PT ;  /* 0x0000000512007c0c */ /* 0x000fe2000bf06270 */
[----:B--2---:R2:W-:-:S12]  /*0580*/  ST.E desc[UR38][R4.64], R3 ;  /* 0x0000000304007985 */ /* 0x0045d8000c101926 */
[----:B------:R-:W-:Y:S05]  /*0590*/  @!P0 BRA `(.L_x_7) ;  /* 0xfffffffc00e08947 */ /* 0x000fea000383ffff */
.L_x_6:
[----:B------:R-:W-:Y:S05]  /*05a0*/  BSYNC.RECONVERGENT B0 ;  /* 0x0000000000007941 */ /* 0x000fea0003800200 */
.L_x_5:
[----:B------:R-:W-:Y:S06]  /*05b0*/  BAR.SYNC.DEFER_BLOCKING 0x0 ;  /* 0x0000000000007b1d */ /* 0x000fec0000010000 */
[----:B------:R-:W-:Y:S04]  /*05c0*/  BSSY.RECONVERGENT B0, `(.L_x_8) ;  /* 0x0000006000007945 */ /* 0x000fe80003800200 */
[----:B------:R-:W-:Y:S05]  /*05d0*/  @P1 BRA `(.L_x_9) ;  /* 0x0000000000101947 */ /* 0x000fea0003800000 */
[----:B--2---:R-:W0:Y:S01]  /*05e0*/  LDC.64 R2, c[0x4][0x68] ;  /* 0x01001a00ff027b82 */ /* 0x004e220000000a00 */
[----:B------:R-:W-:-:S05]  /*05f0*/  HFMA2 R5, -RZ, RZ, 0, 5.9604644775390625e-08 ;  /* 0x00000001ff057431 */ /* 0x000fca00000001ff */
[----:B0-----:R-:W2:Y:S04]  /*0600*/  ATOMG.E.ADD.STRONG.GPU PT, R2, desc[UR38][R2.64], R5 ;  /* 0x80000005020279a8 */ /* 0x001ea800081ef126 */
[----:B--2---:R0:W-:Y:S02]  /*0610*/  STS [UR4+0x2000], R2 ;  /* 0x00200002ff007988 */ /* 0x0041e40008000804 */
.L_x_9:
[----:B------:R-:W-:Y:S05]  /*0620*/  BSYNC.RECONVERGENT B0 ;  /* 0x0000000000007941 */ /* 0x000fea0003800200 */
.L_x_8:
[----:B------:R-:W-:Y:S01]  /*0630*/  BAR.SYNC.DEFER_BLOCKING 0x0 ;  /* 0x0000000000007b1d */ /* 0x000fe20000010000 */
[----:B------:R-:W-:-:S05]  /*0640*/  IMAD.MOV.U32 R0, RZ, RZ, 0x7fffffff ;  /* 0x7fffffffff007424 */ /* 0x000fca00078e00ff */
[----:B0-----:R-:W0:Y:S01]  /*0650*/  LDS R2, [UR4+0x2000] ;  /* 0x00200004ff027984 */ /* 0x001e220008000800 */
[----:B------:R-:W0:Y:S02]  /*0660*/  LDCU UR4, c[0x0][0x38c] ;  /* 0x00007180ff0477ac */ /* 0x000e240008000800 */
[----:B0-----:R-:W-:Y:S01]  /*0670*/  ISETP.GE.AND P0, PT, R2, UR4, PT ;  /* 0x0000000402007c0c */ /* 0x001fe2000bf06270 */
[----:B------:R-:W-:-:S12]  /*0680*/  UMOV UR4, URZ ;  /* 0x000000ff00047c82 */ /* 0x000fd80008000000 */
[----:B------:R-:W-:Y:S05]  /*0690*/  @P0 BRA `(.L_x_10) ;  /* 0x0000004c005c0947 */ /* 0x000fea0003800000 */
[----:B------:R-:W0:Y:S01]  /*06a0*/  LDCU UR4, c[0x0][0x360] ;  /* 0x00006c00ff0477ac */ /* 0x000e220008000800 */
[----:B--2---:R-:W-:Y:S01]  /*06b0*/  IMAD.MOV.U32 R3, RZ, RZ, R2 ;  /* 0x000000ffff037224 */ /* 0x004fe200078e0002 */
[----:B------:R-:W-:Y:S01]  /*06c0*/  MOV R0, 0x7fffffff ;  /* 0x7fffffff00007802 */ /* 0x000fe20000000f00 */
[----:B0-----:R-:W-:-:S04]  /*06d0*/  UISETP.LT.U32.AND UP0, UPT, UR4, UR13, UPT ;  /* 0x0000000d0400728c */ /* 0x001fc8000bf01070 */
[----:B------:R-:W-:-:S04]  /*06e0*/  USEL UR4, UR4, UR13, UP0 ;  /* 0x0000000d04047287 */ /* 0x000fc80008000000 */
[----:B------:R-:W-:-:S04]  /*06f0*/  UIADD3 UR4, UPT, UPT, UR4, 0x1, URZ ;  /* 0x0000000104047890 */ /* 0x000fc8000fffe0ff */
[----:B------:R-:W-:-:S03]  /*0700*/  USHF.R.U32.HI UR7, URZ, 0x1, UR4 ;  /* 0x00000001ff077899 */ /* 0x000fc60008011604 */
[----:B------:R-:W-:-:S09]  /*0710*/  UMOV UR4, URZ ;  /* 0x000000ff00047c82 */ /* 0x000fd20008000000 */
.L_x_133:
[----:B01----:R-:W0:Y:S01]  /*0720*/  S2R R2, SR_TID.X ;  /* 0x0000000000027919 */ /* 0x003e220000002100 */
[----:B------:R-:W-:Y:S01]  /*0730*/  BSSY.RECONVERGENT B0, `(.L_x_11) ;  /* 0x0000127000007945 */ /* 0x000fe20003800200 */
[----:B------:R1:W-:Y:S01]  /*0740*/  STL [R1+0xc], R0 ;  /* 0x00000c0001007387 */ /* 0x0003e20000100800 */
[----:B0-----:R-:W-:-:S13]  /*0750*/  ISETP.NE.AND P0, PT, R2, RZ, PT ;  /* 0x000000ff0200720c */ /* 0x001fda0003f05270 */
[----:B-1----:R-:W-:Y:S05]  /*0760*/  @P0 BRA `(.L_x_12) ;  /* 0x00000010008c0947 */ /* 0x002fea0003800000 */
[----:B------:R-:W0:Y:S01]  /*0770*/  LDCU UR6, c[0x0][0x388] ;  /* 0x00007100ff0677ac */ /* 0x000e220008000800 */
[----:B------:R-:W1:Y:S01]  /*0780*/  LDC R0, c[0x0][0x370] ;  /* 0x0000dc00ff007b82 */ /* 0x000e620000000800 */
[----:B0-----:R-:W-:Y:S01]  /*0790*/  UISETP.GE.AND UP0, UPT, UR6, 0x2, UPT ;  /* 0x000000020600788c */ /* 0x001fe2000bf06270 */
[----:B-1----:R-:W-:-:S08]  /*07a0*/  IMAD R3, R0, R3, RZ ;  /* 0x0000000300037224 */ /* 0x002fd000078e02ff */
[----:B------:R-:W-:Y:S05]  /*07b0*/  BRA.U !UP0, `(.L_x_13) ;  /* 0x0000001108487547 */ /* 0x000fea000b800000 */
[----:B------:R-:W0:Y:S01]  /*07c0*/  S2R R0, SR_CTAID.X ;  /* 0x0000000000007919 */ /* 0x000e220000002500 */
[----:B------:R-:W-:Y:S01]  /*07d0*/  UIADD3 UR5, UPT, UPT, UR6, -0x2, URZ ;  /* 0xfffffffe06057890 */ /* 0x000fe2000fffe0ff */
[----:B------:R-:W-:Y:S02]  /*07e0*/  HFMA2 R15, -RZ, RZ, 0, 5.9604644775390625e-08 ;  /* 0x00000001ff0f7431 */ /* 0x000fe400000001ff */
[----:B------:R-:W-:Y:S01]  /*07f0*/  IMAD.MOV.U32 R22, RZ, RZ, -0x75bd8fc ;  /* 0xf8a42704ff167424 */ /* 0x000fe200078e00ff */
[----:B------:R-:W-:Y:S01]  /*0800*/  UISETP.GE.U32.AND UP0, UPT, UR5, 0x3, UPT ;  /* 0x000000030500788c */ /* 0x000fe2000bf06070 */
[----:B0-----:R-:W-:-:S05]  /*0810*/  IMAD.IADD R0, R3, 0x1, R0 ;  /* 0x0000000103007824 */ /* 0x001fca00078e0200 */
[----:B------:R-:W-:-:S05]  /*0820*/  LOP3.LUT R0, R0, 0xaad26b49, RZ, 0x3c, !PT ;  /* 0xaad26b4900007812 */ /* 0x000fca00078e3cff */
[----:B------:R-:W-:-:S04]  /*0830*/  IMAD R8, R0, 0x4182bed5, RZ ;  /* 0x4182bed500087824 */ /* 0x000fc800078e02ff */
[C---:B------:R-:W-:Y:S01]  /*0840*/  VIADD R0, R8.reuse, 0x583f19 ;  /* 0x00583f1908007836 */ /* 0x040fe20000000000 */
[C---:B------:R-:W-:Y:S01]  /*0850*/  LOP3.LUT R18, R8.reuse, 0x159a55e5, RZ, 0x3c, !PT ;  /* 0x159a55e508127812 */ /* 0x040fe200078e3cff */
[C---:B------:R-:W-:Y:S01]  /*0860*/  VIADD R26, R8.reuse, 0x75bcd15 ;  /* 0x075bcd15081a7836 */ /* 0x040fe20000000000 */
[----:B------:R-:W-:Y:S01]  /*0870*/  IADD3 R3, PT, PT, R8, -0x260923e8, RZ ;  /* 0xd9f6dc1808037810 */ /* 0x000fe20007ffe0ff */
[----:B------:R-:W-:Y:S06]  /*0880*/  BRA.U !UP0, `(.L_x_14) ;  /* 0x00000009083c7547 */ /* 0x000fec000b800000 */
[----:B------:R-:W-:Y:S01]  /*0890*/  UIADD3 UR8, UPT, UPT, UR6, -0x1, URZ ;  /* 0xffffffff06087890 */ /* 0x000fe2000fffe0ff */
[----:B------:R-:W-:Y:S01]  /*08a0*/  MOV R3, R8 ;  /* 0x0000000800037202 */ /* 0x000fe20000000f00 */
[----:B------:R-:W-:Y:S01]  /*08b0*/  IMAD.MOV.U32 R14, RZ, RZ, RZ ;  /* 0x000000ffff0e7224 */ /* 0x000fe200078e00ff */
[----:B------:R-:W-:Y:S01]  /*08c0*/  MOV R23, 0xf8a42704 ;  /* 0xf8a4270400177802 */ /* 0x000fe20000000f00 */
[----:B------:R-:W-:Y:S01]  /*08d0*/  ULOP3.LUT UR5, UR8, 0xfffffffc, URZ, 0xc0, !UPT ;  /* 0xfffffffc08057892 */ /* 0x000fe2000f8ec0ff */
[----:B------:R-:W-:Y:S01]  /*08e0*/  IMAD.MOV.U32 R21, RZ, RZ, -0x23270784 ;  /* 0xdcd8f87cff157424 */ /* 0x000fe200078e00ff */
[----:B------:R-:W-:Y:S01]  /*08f0*/  ISETP.NE.U32.AND P0, PT, RZ, UR8, PT ;  /* 0x00000008ff007c0c */ /* 0x000fe2000bf05070 */
[----:B------:R-:W-:Y:S01]  /*0900*/  IMAD R11, RZ, RZ, -UR8 ;  /* 0x80000008ff0b7e24 */ /* 0x000fe2000f8e02ff */
[C---:B------:R-:W-:Y:S01]  /*0910*/  IADD3 R26, PT, PT, R3.reuse, 0x75bcd15, RZ ;  /* 0x075bcd15031a7810 */ /* 0x040fe20007ffe0ff */
[----:B------:R-:W0:Y:S01]  /*0920*/  I2F.U32.RP R0, UR8 ;  /* 0x0000000800007d06 */ /* 0x000e220008209000 */
[----:B------:R-:W-:Y:S01]  /*0930*/  IMAD.MOV.U32 R16, RZ, RZ, 0x6 ;  /* 0x00000006ff107424 */ /* 0x000fe200078e00ff */
[----:B------:R-:W-:Y:S01]  /*0940*/  LOP3.LUT R25, R3, 0x159a55e5, RZ, 0x3c, !PT ;  /* 0x159a55e503197812 */ /* 0x000fe200078e3cff */
[----:B------:R-:W-:Y:S01]  /*0950*/  UIADD3 UR5, UPT, UPT, -UR5, URZ, URZ ;  /* 0x000000ff05057290 */ /* 0x000fe2000fffe1ff */
[----:B------:R-:W-:-:S04]  /*0960*/  LOP3.LUT R17, RZ, UR8, RZ, 0x33, !PT ;  /* 0x00000008ff117c12 */ /* 0x000fc8000f8e33ff */
[----:B0-----:R-:W0:Y:S02]  /*0970*/  MUFU.RCP R0, R0 ;  /* 0x0000000000007308 */ /* 0x001e240000001000 */
[----:B0-----:R-:W-:Y:S02]  /*0980*/  VIADD R9, R0, 0xffffffe ;  /* 0x0ffffffe00097836 */ /* 0x001fe40000000000 */
[----:B------:R-:W-:-:S04]  /*0990*/  VIADD R0, R3, 0x583f19 ;  /* 0x00583f1903007836 */ /* 0x000fc80000000000 */
[----:B------:R-:W0:Y:S02]  /*09a0*/  F2I.FTZ.U32.TRUNC.NTZ R15, R9 ;  /* 0x00000009000f7305 */ /* 0x000e24000021f000 */
[----:B0-----:R-:W-:-:S04]  /*09b0*/  IMAD R11, R11, R15, RZ ;  /* 0x0000000f0b0b7224 */ /* 0x001fc800078e02ff */
[----:B------:R-:W-:-:S04]  /*09c0*/  IMAD.HI.U32 R14, R15, R11, R14 ;  /* 0x0000000b0f0e7227 */ /* 0x000fc800078e000e */
[----:B------:R-:W-:-:S07]  /*09d0*/  IMAD.MOV.U32 R15, RZ, RZ, RZ ;  /* 0x000000ffff0f7224 */ /* 0x000fce00078e00ff */
.L_x_15:
[----:B-1----:R-:W-:Y:S01]  /*09e0*/  SHF.R.U32.HI R9, RZ, 0x2, R26 ;  /* 0x00000002ff097819 */ /* 0x002fe2000001161a */
[----:B------:R-:W-:Y:S02]  /*09f0*/  IMAD.SHL.U32 R11, R0, 0x10, RZ ;  /* 0x00000010000b7824 */ /* 0x000fe400078e00ff */
[----:B------:R-:W-:Y:S01]  /*0a00*/  IMAD.MOV.U32 R13, RZ, RZ, 0x4 ;  /* 0x00000004ff0d7424 */ /* 0x000fe200078e00ff */
[----:B------:R-:W-:-:S04]  /*0a10*/  LOP3.LUT R9, R9, R26, RZ, 0x3c, !PT ;  /* 0x0000001a09097212 */ /* 0x000fc800078e3cff */
[----:B------:R-:W-:-:S04]  /*0a20*/  SHF.L.U32 R8, R9, 0x1, RZ ;  /* 0x0000000109087819 */ /* 0x000fc800000006ff */
[----:B------:R-:W-:-:S04]  /*0a30*/  LOP3.LUT R8, R0, R11, R8, 0x96, !PT ;  /* 0x0000000b00087212 */ /* 0x000fc800078e9608 */
[----:B------:R-:W-:-:S04]  /*0a40*/  LOP3.LUT R18, R8, R9, RZ, 0x3c, !PT ;  /* 0x0000000908127212 */ /* 0x000fc800078e3cff */
[----:B------:R-:W-:-:S05]  /*0a50*/  IADD3 R9, PT, PT, R3, -0x26039c23, R18 ;  /* 0xd9fc63dd03097810 */ /* 0x000fca0007ffe012 */
[----:B------:R-:W-:-:S04]  /*0a60*/  IMAD.HI.U32 R8, R14, R9, RZ ;  /* 0x000000090e087227 */ /* 0x000fc800078e00ff */
[----:B------:R-:W-:-:S04]  /*0a70*/  IMAD.MOV R8, RZ, RZ, -R8 ;  /* 0x000000ffff087224 */ /* 0x000fc800078e0a08 */
[----:B------:R-:W-:-:S05]  /*0a80*/  IMAD R8, R8, UR8, R9 ;  /* 0x0000000808087c24 */ /* 0x000fca000f8e0209 */
[----:B------:R-:W-:-:S13]  /*0a90*/  ISETP.GE.U32.AND P1, PT, R8, UR8, PT ;  /* 0x0000000808007c0c */ /* 0x000fda000bf26070 */
[----:B------:R-:W-:-:S05]  /*0aa0*/  @P1 VIADD R8, R8, -UR8 ;  /* 0x8000000808081c36 */ /* 0x000fca0008000000 */
[----:B------:R-:W-:-:S13]  /*0ab0*/  ISETP.GE.U32.AND P1, PT, R8, UR8, PT ;  /* 0x0000000808007c0c */ /* 0x000fda000bf26070 */
[----:B------:R-:W-:-:S04]  /*0ac0*/  @P1 IADD3 R8, PT, PT, R8, -UR8, RZ ;  /* 0x8000000808081c10 */ /* 0x000fc8000fffe0ff */
[----:B------:R-:W-:-:S05]  /*0ad0*/  SEL R8, R17, R8, !P0 ;  /* 0x0000000811087207 */ /* 0x000fca0004000000 */
[----:B------:R-:W-:-:S04]  /*0ae0*/  IMAD.SHL.U32 R8, R8, 0x2, RZ ;  /* 0x0000000208087824 */ /* 0x000fc800078e00ff */
[----:B------:R-:W-:-:S05]  /*0af0*/  IMAD.WIDE R12, R8, R13, UR10 ;  /* 0x0000000a080c7e25 */ /* 0x000fca000f8e020d */
[----:B------:R-:W2:Y:S01]  /*0b00*/  LD.E R11, desc[UR38][R12.64+0x8] ;  /* 0x000008260c0b7980 */ /* 0x000ea2000c101900 */
[----:B------:R-:W-:Y:S01]  /*0b10*/  IADD3 R8, PT, PT, R16, -0x4, RZ ;  /* 0xfffffffc10087810 */ /* 0x000fe20007ffe0ff */
[----:B------:R-:W-:-:S04]  /*0b20*/  IMAD.MOV.U32 R9, RZ, RZ, 0x4 ;  /* 0x00000004ff097424 */ /* 0x000fc800078e00ff */
[----:B------:R-:W-:-:S05]  /*0b30*/  IMAD.WIDE.U32 R8, R8, R9, UR10 ;  /* 0x0000000a08087e25 */ /* 0x000fca000f8e0009 */
[----:B------:R-:W3:Y:S04]  /*0b40*/  LD.E R27, desc[UR38][R8.64] ;  /* 0x00000026081b7980 */ /* 0x000ee8000c101900 */
[----:B------:R-:W4:Y:S01]  /*0b50*/  LD.E R29, desc[UR38][R8.64+0x4] ;  /* 0x00000426081d7980 */ /* 0x000f22000c101900 */
[----:B------:R-:W-:-:S04]  /*0b60*/  SHF.R.U32.HI R22, RZ, 0x2, R25 ;  /* 0x00000002ff167819 */ /* 0x000fc80000011619 */
[----:B------:R-:W-:Y:S02]  /*0b70*/  LOP3.LUT R22, R22, R25, RZ, 0x3c, !PT ;  /* 0x0000001916167212 */ /* 0x000fe400078e3cff */
[----:B------:R-:W-:-:S03]  /*0b80*/  SHF.L.U32 R25, R18, 0x4, RZ ;  /* 0x0000000412197819 */ /* 0x000fc600000006ff */
[----:B------:R-:W-:-:S05]  /*0b90*/  IMAD.SHL.U32 R24, R22, 0x2, RZ ;  /* 0x0000000216187824 */ /* 0x000fca00078e00ff */
[----:B------:R-:W-:-:S04]  /*0ba0*/  LOP3.LUT R25, R18, R25, R24, 0x96, !PT ;  /* 0x0000001912197212 */ /* 0x000fc800078e9618 */
[----:B------:R-:W-:-:S04]  /*0bb0*/  LOP3.LUT R22, R25, R22, RZ, 0x3c, !PT ;  /* 0x0000001619167212 */ /* 0x000fc800078e3cff */
[----:B------:R-:W-:Y:S01]  /*0bc0*/  IADD3 R25, PT, PT, R3, -0x25fe145e, R22 ;  /* 0xda01eba203197810 */ /* 0x000fe20007ffe016 */
[----:B--2---:R0:W-:Y:S04]  /*0bd0*/  ST.E desc[UR38][R8.64], R11 ;  /* 0x0000000b08007985 */ /* 0x0041e8000c101926 */
[----:B------:R-:W2:Y:S01]  /*0be0*/  LD.E R10, desc[UR38][R12.64+0xc] ;  /* 0x00000c260c0a7980 */ /* 0x000ea2000c101900 */
[----:B0-----:R-:W-:-:S04]  /*0bf0*/  IMAD.HI.U32 R11, R14, R25, RZ ;  /* 0x000000190e0b7227 */ /* 0x001fc800078e00ff */
[----:B------:R-:W-:-:S04]  /*0c00*/  IMAD.MOV R24, RZ, RZ, -R11 ;  /* 0x000000ffff187224 */ /* 0x000fc800078e0a0b */
[----:B------:R-:W-:-:S05]  /*0c10*/  IMAD R24, R24, UR8, R25 ;  /* 0x0000000818187c24 */ /* 0x000fca000f8e0219 */
[----:B------:R-:W-:-:S13]  /*0c20*/  ISETP.GE.U32.AND P1, PT, R24, UR8, PT ;  /* 0x0000000818007c0c */ /* 0x000fda000bf26070 */
[----:B------:R-:W-:-:S05]  /*0c30*/  @P1 VIADD R24, R24, -UR8 ;  /* 0x8000000818181c36 */ /* 0x000fca0008000000 */
[----:B------:R-:W-:Y:S01]  /*0c40*/  ISETP.GE.U32.AND P1, PT, R24, UR8, PT ;  /* 0x0000000818007c0c */ /* 0x000fe2000bf26070 */
[----:B------:R-:W-:-:S12]  /*0c50*/  IMAD.MOV.U32 R11, RZ, RZ, 0x4 ;  /* 0x00000004ff0b7424 */ /* 0x000fd800078e00ff */
[----:B------:R-:W-:-:S04]  /*0c60*/  @P1 IADD3 R24, PT, PT, R24, -UR8, RZ ;  /* 0x8000000818181c10 */ /* 0x000fc8000fffe0ff */
[----:B------:R-:W-:Y:S01]  /*0c70*/  SEL R24, R17, R24, !P0 ;  /* 0x0000001811187207 */ /* 0x000fe20004000000 */
[----:B--2---:R0:W-:Y:S04]  /*0c80*/  ST.E desc[UR38][R8.64+0x4], R10 ;  /* 0x0000040a08007985 */ /* 0x0041e8000c101926 */
[----:B---3--:R1:W-:Y:S01]  /*0c90*/  ST.E desc[UR38][R12.64+0x8], R27 ;  /* 0x0000081b0c007985 */ /* 0x0083e2000c101926 */
[----:B0-----:R-:W-:-:S04]  /*0ca0*/  IMAD.SHL.U32 R10, R24, 0x2, RZ ;  /* 0x00000002180a7824 */ /* 0x001fc800078e00ff */
[----:B------:R-:W-:Y:S01]  /*0cb0*/  IMAD.WIDE R10, R10, R11, UR10 ;  /* 0x0000000a0a0a7e25 */ /* 0x000fe2000f8e020b */
[----:B----4-:R-:W-:Y:S04]  /*0cc0*/  ST.E desc[UR38][R12.64+0xc], R29 ;  /* 0x00000c1d0c007985 */ /* 0x010fe8000c101926 */
[----:B------:R-:W2:Y:S04]  /*0cd0*/  LD.E R28, desc[UR38][R10.64+0x8] ;  /* 0x000008260a1c7980 */ /* 0x000ea8000c101900 */
[----:B------:R-:W3:Y:S04]  /*0ce0*/  LD.E R25, desc[UR38][R8.64+0x8] ;  /* 0x0000082608197980 */ /* 0x000ee8000c101900 */
[----:B------:R-:W4:Y:S01]  /*0cf0*/  LD.E R26, desc[UR38][R8.64+0xc] ;  /* 0x00000c26081a7980 */ /* 0x000f22000c101900 */
[----:B------:R-:W-:-:S04]  /*0d00*/  SHF.R.U32.HI R24, RZ, 0x2, R23 ;  /* 0x00000002ff187819 */ /* 0x000fc80000011617 */
[----:B------:R-:W-:Y:S01]  /*0d10*/  LOP3.LUT R24, R24, R23, RZ, 0x3c, !PT ;  /* 0x0000001718187212 */ /* 0x000fe200078e3cff */
[----:B------:R-:W-:Y:S01]  /*0d20*/  IMAD.SHL.U32 R23, R22, 0x10, RZ ;  /* 0x0000001016177824 */ /* 0x000fe200078e00ff */
[----:B--2---:R0:W-:Y:S04]  /*0d30*/  ST.E desc[UR38][R8.64+0x8], R28 ;  /* 0x0000081c08007985 */ /* 0x0041e8000c101926 */
[----:B-1----:R-:W2:Y:S01]  /*0d40*/  LD.E R27, desc[UR38][R10.64+0xc] ;  /* 0x00000c260a1b7980 */ /* 0x002ea2000c101900 */
[----:B0-----:R-:W-:-:S04]  /*0d50*/  SHF.L.U32 R28, R24, 0x1, RZ ;  /* 0x00000001181c7819 */ /* 0x001fc800000006ff */
[----:B------:R-:W-:-:S04]  /*0d60*/  LOP3.LUT R23, R22, R23, R28, 0x96, !PT ;  /* 0x0000001716177212 */ /* 0x000fc800078e961c */
[----:B------:R-:W-:-:S04]  /*0d70*/  LOP3.LUT R24, R23, R24, RZ, 0x3c, !PT ;  /* 0x0000001817187212 */ /* 0x000fc800078e3cff */
[----:B------:R-:W-:-:S05]  /*0d80*/  IADD3 R13, PT, PT, R3, -0x25f88c99, R24 ;  /* 0xda077367030d7810 */ /* 0x000fca0007ffe018 */
[----:B------:R-:W-:-:S04]  /*0d90*/  IMAD.HI.U32 R12, R14, R13, RZ ;  /* 0x0000000d0e0c7227 */ /* 0x000fc800078e00ff */
[----:B------:R-:W-:-:S04]  /*0da0*/  IMAD.MOV R12, RZ, RZ, -R12 ;  /* 0x000000ffff0c7224 */ /* 0x000fc800078e0a0c */
[----:B------:R-:W-:-:S05]  /*0db0*/  IMAD R12, R12, UR8, R13 ;  /* 0x000000080c0c7c24 */ /* 0x000fca000f8e020d */
[----:B------:R-:W-:-:S13]  /*0dc0*/  ISETP.GE.U32.AND P1, PT, R12, UR8, PT ;  /* 0x000000080c007c0c */ /* 0x000fda000bf26070 */
[----:B------:R-:W-:-:S04]  /*0dd0*/  @P1 IADD3 R12, PT, PT, R12, -UR8, RZ ;  /* 0x800000080c0c1c10 */ /* 0x000fc8000fffe0ff */
[----:B------:R-:W-:Y:S02]  /*0de0*/  ISETP.GE.U32.AND P1, PT, R12, UR8, PT ;  /* 0x000000080c007c0c */ /* 0x000fe4000bf26070 */
[----:B------:R-:W-:-:S11]  /*0df0*/  MOV R13, 0x4 ;  /* 0x00000004000d7802 */ /* 0x000fd60000000f00 */
[----:B------:R-:W-:-:S05]  /*0e00*/  @P1 VIADD R12, R12, -UR8 ;  /* 0x800000080c0c1c36 */ /* 0x000fca0008000000 */
[----:B------:R-:W-:-:S05]  /*0e10*/  SEL R12, R17, R12, !P0 ;  /* 0x0000000c110c7207 */ /* 0x000fca0004000000 */
[----:B------:R-:W-:-:S04]  /*0e20*/  IMAD.SHL.U32 R12, R12, 0x2, RZ ;  /* 0x000000020c0c7824 */ /* 0x000fc800078e00ff */
[----:B------:R-:W-:Y:S01]  /*0e30*/  IMAD.WIDE R12, R12, R13, UR10 ;  /* 0x0000000a0c0c7e25 */ /* 0x000fe2000f8e020d */
[----:B--2---:R0:W-:Y:S04]  /*0e40*/  ST.E desc[UR38][R8.64+0xc], R27 ;  /* 0x00000c1b08007985 */ /* 0x0041e8000c101926 */
[----:B---3--:R-:W-:Y:S04]  /*0e50*/  ST.E desc[UR38][R10.64+0x8], R25 ;  /* 0x000008190a007985 */ /* 0x008fe8000c101926 */
[----:B----4-:R1:W-:Y:S04]  /*0e60*/  ST.E desc[UR38][R10.64+0xc], R26 ;  /* 0x00000c1a0a007985 */ /* 0x0103e8000c101926 */
[----:B------:R-:W2:Y:S04]  /*0e70*/  LD.E R29, desc[UR38][R12.64+0x8] ;  /* 0x000008260c1d7980 */ /* 0x000ea8000c101900 */
[----:B------:R-:W3:Y:S04]  /*0e80*/  LD.E R23, desc[UR38][R8.64+0x10] ;  /* 0x0000102608177980 */ /* 0x000ee8000c101900 */
[----:B0-----:R0:W4:Y:S01]  /*0e90*/  LD.E R27, desc[UR38][R8.64+0x14] ;  /* 0x00001426081b7980 */ /* 0x001122000c101900 */
[----:B-1----:R-:W-:-:S04]  /*0ea0*/  SHF.R.U32.HI R26, RZ, 0x2, R21 ;  /* 0x00000002ff1a7819 */ /* 0x002fc80000011615 */
[----:B------:R-:W-:Y:S01]  /*0eb0*/  LOP3.LUT R21, R26, R21, RZ, 0x3c, !PT ;  /* 0x000000151a157212 */ /* 0x000fe200078e3cff */
[----:B------:R-:W-:-:S04]  /*0ec0*/  IMAD.SHL.U32 R25, R24, 0x10, RZ ;  /* 0x0000001018197824 */ /* 0x000fc800078e00ff */
[----:B------:R-:W-:-:S05]  /*0ed0*/  IMAD.SHL.U32 R26, R21, 0x2, RZ ;  /* 0x00000002151a7824 */ /* 0x000fca00078e00ff */
[----:B------:R-:W-:Y:S02]  /*0ee0*/  LOP3.LUT R10, R24, R25, R26, 0x96, !PT ;  /* 0x00000019180a7212 */ /* 0x000fe400078e961a */
[----:B------:R-:W-:Y:S02]  /*0ef0*/  MOV R26, R0 ;  /* 0x00000000001a7202 */ /* 0x000fe40000000f00 */
[----:B------:R-:W-:-:S04]  /*0f00*/  LOP3.LUT R0, R10, R21, RZ, 0x3c, !PT ;  /* 0x000000150a007212 */ /* 0x000fc800078e3cff */
[----:B------:R-:W-:-:S05]  /*0f10*/  IADD3 R11, PT, PT, R3, -0x25f304d4, R0 ;  /* 0xda0cfb2c030b7810 */ /* 0x000fca0007ffe000 */
[----:B------:R-:W-:-:S04]  /*0f20*/  IMAD.HI.U32 R10, R14, R11, RZ ;  /* 0x0000000b0e0a7227 */ /* 0x000fc800078e00ff */
[----:B------:R-:W-:Y:S01]  /*0f30*/  IMAD.MOV R10, RZ, RZ, -R10 ;  /* 0x000000ffff0a7224 */ /* 0x000fe200078e0a0a */
[----:B--2---:R-:W-:Y:S04]  /*0f40*/  ST.E desc[UR38][R8.64+0x10], R29 ;  /* 0x0000101d08007985 */ /* 0x004fe8000c101926 */
[----:B------:R-:W2:Y:S01]  /*0f50*/  LD.E R28, desc[UR38][R12.64+0xc] ;  /* 0x00000c260c1c7980 */ /* 0x000ea2000c101900 */
[----:B------:R-:W-:-:S05]  /*0f60*/  IMAD R10, R10, UR8, R11 ;  /* 0x000000080a0a7c24 */ /* 0x000fca000f8e020b */
[----:B------:R-:W-:-:S13]  /*0f70*/  ISETP.GE.U32.AND P1, PT, R10, UR8, PT ;  /* 0x000000080a007c0c */ /* 0x000fda000bf26070 */
[----:B------:R-:W-:-:S05]  /*0f80*/  @P1 VIADD R10, R10, -UR8 ;  /* 0x800000080a0a1c36 */ /* 0x000fca0008000000 */
[----:B------:R-:W-:-:S13]  /*0f90*/  ISETP.GE.U32.AND P1, PT, R10, UR8, PT ;  /* 0x000000080a007c0c */ /* 0x000fda000bf26070 */
[----:B------:R-:W-:-:S04]  /*0fa0*/  @P1 IADD3 R10, PT, PT, R10, -UR8, RZ ;  /* 0x800000080a0a1c10 */ /* 0x000fc8000fffe0ff */
[----:B------:R-:W-:Y:S01]  /*0fb0*/  SEL R10, R17, R10, !P0 ;  /* 0x0000000a110a7207 */ /* 0x000fe20004000000 */
[----:B--2---:R0:W-:Y:S04]  /*0fc0*/  ST.E desc[UR38][R8.64+0x14], R28 ;  /* 0x0000141c08007985 */ /* 0x0041e8000c101926 */
[----:B---3--:R1:W-:Y:S01]  /*0fd0*/  ST.E desc[UR38][R12.64+0x8], R23 ;  /* 0x000008170c007985 */ /* 0x0083e2000c101926 */
[----:B0-----:R-:W-:Y:S02]  /*0fe0*/  IMAD.MOV.U32 R9, RZ, RZ, 0x4 ;  /* 0x00000004ff097424 */ /* 0x001fe400078e00ff */
[----:B------:R-:W-:-:S04]  /*0ff0*/  IMAD.SHL.U32 R8, R10, 0x2, RZ ;  /* 0x000000020a087824 */ /* 0x000fc800078e00ff */
[----:B------:R-:W-:Y:S01]  /*1000*/  IMAD.WIDE R8, R8, R9, UR10 ;  /* 0x0000000a08087e25 */ /* 0x000fe2000f8e0209 */
[----:B----4-:R-:W-:Y:S04]  /*1010*/  ST.E desc[UR38][R12.64+0xc], R27 ;  /* 0x00000c1b0c007985 */ /* 0x010fe8000c101926 */
[----:B------:R-:W2:Y:S01]  /*1020*/  LD.E R21, desc[UR38][R8.64+0x8] ;  /* 0x0000082608157980 */ /* 0x000ea2000c101900 */
[----:B------:R-:W-:Y:S01]  /*1030*/  IADD3 R10, PT, PT, R16, 0x2, RZ ;  /* 0x00000002100a7810 */ /* 0x000fe20007ffe0ff */
[----:B------:R-:W-:-:S04]  /*1040*/  IMAD.MOV.U32 R11, RZ, RZ, 0x4 ;  /* 0x00000004ff0b7424 */ /* 0x000fc800078e00ff */
[----:B------:R-:W-:-:S05]  /*1050*/  IMAD.WIDE.U32 R10, R10, R11, UR10 ;  /* 0x0000000a0a0a7e25 */ /* 0x000fca000f8e000b */
[----:B------:R-:W3:Y:S04]  /*1060*/  LD.E R29, desc[UR38][R10.64] ;  /* 0x000000260a1d7980 */ /* 0x000ee8000c101900 */
[----:B------:R-:W4:Y:S04]  /*1070*/  LD.E R28, desc[UR38][R10.64+0x4] ;  /* 0x000004260a1c7980 */ /* 0x000f28000c101900 */
[----:B--2---:R0:W-:Y:S04]  /*1080*/  ST.E desc[UR38][R10.64], R21 ;  /* 0x000000150a007985 */ /* 0x0041e8000c101926 */
[----:B------:R-:W2:Y:S01]  /*1090*/  LD.E R25, desc[UR38][R8.64+0xc] ;  /* 0x00000c2608197980 */ /* 0x000ea2000c101900 */
[----:B------:R-:W-:-:S04]  /*10a0*/  UIADD3 UR5, UPT, UPT, UR5, 0x4, URZ ;  /* 0x0000000405057890 */ /* 0x000fc8000fffe0ff */
[----:B------:R-:W-:Y:S01]  /*10b0*/  UISETP.NE.AND UP0, UPT, UR5, URZ, UPT ;  /* 0x000000ff0500728c */ /* 0x000fe2000bf05270 */
[----:B------:R-:W-:Y:S01]  /*10c0*/  VIADD R15, R15, 0x4 ;  /* 0x000000040f0f7836 */ /* 0x000fe20000000000 */
[----:B------:R-:W-:Y:S01]  /*10d0*/  IADD3 R16, PT, PT, R16, 0x8, RZ ;  /* 0x0000000810107810 */ /* 0x000fe20007ffe0ff */
[----:B-1----:R-:W-:Y:S01]  /*10e0*/  IMAD.MOV.U32 R23, RZ, RZ, R22 ;  /* 0x000000ffff177224 */ /* 0x002fe200078e0016 */
[----:B0-----:R-:W-:Y:S01]  /*10f0*/  MOV R21, R24 ;  /* 0x0000001800157202 */ /* 0x001fe20000000f00 */
[----:B------:R-:W-:Y:S01]  /*1100*/  VIADD R3, R3, 0x161f14 ;  /* 0x00161f1403037836 */ /* 0x000fe20000000000 */
[----:B--2---:R0:W-:Y:S04]  /*1110*/  ST.E desc[UR38][R10.64+0x4], R25 ;  /* 0x000004190a007985 */ /* 0x0041e8000c101926 */
[----:B---3--:R1:W-:Y:S04]  /*1120*/  ST.E desc[UR38][R8.64+0x8], R29 ;  /* 0x0000081d08007985 */ /* 0x0083e8000c101926 */
[----:B----4-:R1:W-:Y:S01]  /*1130*/  ST.E desc[UR38][R8.64+0xc], R28 ;  /* 0x00000c1c08007985 */ /* 0x0103e2000c101926 */
[----:B0-----:R-:W-:Y:S01]  /*1140*/  IMAD.MOV.U32 R25, RZ, RZ, R18 ;  /* 0x000000ffff197224 */ /* 0x001fe200078e0012 */
[----:B------:R-:W-:Y:S06]  /*1150*/  BRA.U UP0, `(.L_x_15) ;  /* 0xfffffff900207547 */ /* 0x000fec000b83ffff */
[----:B------:R-:W-:Y:S01]  /*1160*/  VIADD R15, R15, 0x1 ;  /* 0x000000010f0f7836 */ /* 0x000fe20000000000 */
[----:B------:R-:W-:-:S07]  /*1170*/  IADD3 R3, PT, PT, R3, -0x260923e8, RZ ;  /* 0xd9f6dc1803037810 */ /* 0x000fce0007ffe0ff */
.L_x_14:
[----:B------:R-:W-:-:S04]  /*1180*/  UIADD3 UR9, UPT, UPT, UR6, -0x1, URZ ;  /* 0xffffffff06097890 */ /* 0x000fc8000fffe0ff */
[----:B------:R-:W-:-:S09]  /*1190*/  ULOP3.LUT UP0, URZ, UR9, 0x3, URZ, 0xc0, !UPT ;  /* 0x0000000309ff7892 */ /* 0x000fd2000f80c0ff */
[----:B------:R-:W-:Y:S05]  /*11a0*/  BRA.U !UP0, `(.L_x_13) ;  /* 0x0000000508cc7547 */ /* 0x000fea000b800000 */
[----:B------:R-:W-:Y:S02]  /*11b0*/  ULOP3.LUT UR5, UR9, 0x3, URZ, 0xc0, !UPT ;  /* 0x0000000309057892 */ /* 0x000fe4000f8ec0ff */
[----:B------:R-:W-:Y:S02]  /*11c0*/  ULOP3.LUT UR8, UR6, 0x1, URZ, 0xc0, !UPT ;  /* 0x0000000106087892 */ /* 0x000fe4000f8ec0ff */
[----:B------:R-:W-:Y:S02]  /*11d0*/  UISETP.NE.AND UP0, UPT, UR5, 0x1, UPT ;  /* 0x000000010500788c */ /* 0x000fe4000bf05270 */
[----:B------:R-:W-:-:S07]  /*11e0*/  UISETP.NE.U32.AND UP1, UPT, UR8, 0x1, UPT ;  /* 0x000000010800788c */ /* 0x000fce000bf25070 */
[----:B------:R-:W-:Y:S05]  /*11f0*/  BRA.U !UP0, `(.L_x_16) ;  /* 0x00000005081c7547 */ /* 0x000fea000b800000 */
[----:B------:R-:W0:Y:S01]  /*1200*/  I2F.U32.RP R10, UR9 ;  /* 0x00000009000a7d06 */ /* 0x000e220008209000 */
[----:B------:R-:W-:Y:S01]  /*1210*/  SHF.R.U32.HI R11, RZ, 0x2, R26 ;  /* 0x00000002ff0b7819 */ /* 0x000fe2000001161a */
[----:B------:R-:W-:Y:S01]  /*1220*/  IMAD R17, RZ, RZ, -UR9 ;  /* 0x80000009ff117e24 */ /* 0x000fe2000f8e02ff */
[----:B------:R-:W-:Y:S02]  /*1230*/  SHF.L.U32 R13, R0, 0x4, RZ ;  /* 0x00000004000d7819 */ /* 0x000fe400000006ff */
[----:B------:R-:W-:Y:S02]  /*1240*/  LOP3.LUT R11, R11, R26, RZ, 0x3c, !PT ;  /* 0x0000001a0b0b7212 */ /* 0x000fe400078e3cff */
[----:B------:R-:W-:-:S03]  /*1250*/  ISETP.NE.U32.AND P1, PT, RZ, UR9, PT ;  /* 0x00000009ff007c0c */ /* 0x000fc6000bf25070 */
[----:B-1----:R-:W-:Y:S01]  /*1260*/  IMAD.SHL.U32 R8, R11, 0x2, RZ ;  /* 0x000000020b087824 */ /* 0x002fe200078e00ff */
[----:B0-----:R-:W0:Y:S04]  /*1270*/  MUFU.RCP R10, R10 ;  /* 0x0000000a000a7308 */ /* 0x001e280000001000 */
[----:B------:R-:W-:Y:S01]  /*1280*/  LOP3.LUT R0, R0, R13, R8, 0x96, !PT ;  /* 0x0000000d00007212 */ /* 0x000fe200078e9608 */
[----:B------:R-:W-:-:S03]  /*1290*/  IMAD.MOV.U32 R8, RZ, RZ, RZ ;  /* 0x000000ffff087224 */ /* 0x000fc600078e00ff */
[----:B------:R-:W-:Y:S01]  /*12a0*/  LOP3.LUT R0, R0, R11, RZ, 0x3c, !PT ;  /* 0x0000000b00007212 */ /* 0x000fe200078e3cff */
[----:B0-----:R-:W-:-:S06]  /*12b0*/  VIADD R9, R10, 0xffffffe ;  /* 0x0ffffffe0a097836 */ /* 0x001fcc0000000000 */
[----:B------:R-:W0:Y:S02]  /*12c0*/  F2I.FTZ.U32.TRUNC.NTZ R9, R9 ;  /* 0x0000000900097305 */ /* 0x000e24000021f000 */
[----:B0-----:R-:W-:-:S04]  /*12d0*/  IMAD R13, R17, R9, RZ ;  /* 0x00000009110d7224 */ /* 0x001fc800078e02ff */
[----:B------:R-:W-:Y:S01]  /*12e0*/  IMAD.HI.U32 R12, R9, R13, R8 ;  /* 0x0000000d090c7227 */ /* 0x000fe200078e0008 */
[----:B------:R-:W-:Y:S02]  /*12f0*/  IADD3 R9, PT, PT, R3, 0x587c5, R0 ;  /* 0x000587c503097810 */ /* 0x000fe40007ffe000 */
[----:B------:R-:W-:-:S03]  /*1300*/  LOP3.LUT R13, RZ, UR9, RZ, 0x33, !PT ;  /* 0x00000009ff0d7c12 */ /* 0x000fc6000f8e33ff */
[----:B------:R-:W-:-:S05]  /*1310*/  IMAD.HI.U32 R8, R12, R9, RZ ;  /* 0x000000090c087227 */ /* 0x000fca00078e00ff */
[----:B------:R-:W-:-:S05]  /*1320*/  IADD3 R8, PT, PT, -R8, RZ, RZ ;  /* 0x000000ff08087210 */ /* 0x000fca0007ffe1ff */
[----:B------:R-:W-:Y:S02]  /*1330*/  IMAD R8, R8, UR9, R9 ;  /* 0x0000000908087c24 */ /* 0x000fe4000f8e0209 */
[----:B------:R-:W-:-:S03]  /*1340*/  HFMA2 R9, -RZ, RZ, 0, 2.384185791015625e-07 ;  /* 0x00000004ff097431 */ /* 0x000fc600000001ff */
[----:B------:R-:W-:-:S13]  /*1350*/  ISETP.GE.U32.AND P0, PT, R8, UR9, PT ;  /* 0x0000000908007c0c */ /* 0x000fda000bf06070 */
[----:B------:R-:W-:-:S05]  /*1360*/  @P0 VIADD R8, R8, -UR9 ;  /* 0x8000000908080c36 */ /* 0x000fca0008000000 */
[----:B------:R-:W-:-:S13]  /*1370*/  ISETP.GE.U32.AND P0, PT, R8, UR9, PT ;  /* 0x0000000908007c0c */ /* 0x000fda000bf06070 */
[----:B------:R-:W-:-:S05]  /*1380*/  @P0 VIADD R8, R8, -UR9 ;  /* 0x8000000908080c36 */ /* 0x000fca0008000000 */
[----:B------:R-:W-:-:S05]  /*1390*/  SEL R8, R13, R8, !P1 ;  /* 0x000000080d087207 */ /* 0x000fca0004800000 */
[----:B------:R-:W-:-:S04]  /*13a0*/  IMAD.SHL.U32 R8, R8, 0x2, RZ ;  /* 0x0000000208087824 */ /* 0x000fc800078e00ff */
[----:B------:R-:W-:-:S05]  /*13b0*/  IMAD.WIDE R8, R8, R9, UR10 ;  /* 0x0000000a08087e25 */ /* 0x000fca000f8e0209 */
[----:B------:R-:W2:Y:S01]  /*13c0*/  LD.E R25, desc[UR38][R8.64+0x8] ;  /* 0x0000082608197980 */ /* 0x000ea2000c101900 */
[----:B------:R-:W-:Y:S01]  /*13d0*/  MOV R11, 0x4 ;  /* 0x00000004000b7802 */ /* 0x000fe20000000f00 */
[----:B------:R-:W-:-:S04]  /*13e0*/  IMAD.SHL.U32 R14, R15, 0x2, RZ ;  /* 0x000000020f0e7824 */ /* 0x000fc800078e00ff */
[----:B------:R-:W-:-:S05]  /*13f0*/  IMAD.WIDE.U32 R10, R14, R11, UR10 ;  /* 0x0000000a0e0a7e25 */ /* 0x000fca000f8e000b */
[----:B------:R-:W3:Y:S04]  /*1400*/  LD.E R17, desc[UR38][R10.64] ;  /* 0x000000260a117980 */ /* 0x000ee8000c101900 */
[----:B------:R-:W4:Y:S01]  /*1410*/  LD.E R21, desc[UR38][R10.64+0x4] ;  /* 0x000004260a157980 */ /* 0x000f22000c101900 */
[----:B------:R-:W-:-:S04]  /*1420*/  SHF.R.U32.HI R27, RZ, 0x2, R18 ;  /* 0x00000002ff1b7819 */ /* 0x000fc80000011612 */
[----:B------:R-:W-:Y:S01]  /*1430*/  LOP3.LUT R27, R27, R18, RZ, 0x3c, !PT ;  /* 0x000000121b1b7212 */ /* 0x000fe200078e3cff */
[----:B------:R-:W-:-:S04]  /*1440*/  IMAD.SHL.U32 R29, R0, 0x10, RZ ;  /* 0x00000010001d7824 */ /* 0x000fc800078e00ff */
[----:B------:R-:W-:Y:S01]  /*1450*/  IMAD.SHL.U32 R16, R27, 0x2, RZ ;  /* 0x000000021b107824 */ /* 0x000fe200078e00ff */
[----:B------:R-:W-:-:S04]  /*1460*/  IADD3 R3, PT, PT, R3, 0xb0f8a, RZ ;  /* 0x000b0f8a03037810 */ /* 0x000fc80007ffe0ff */
[----:B------:R-:W-:-:S04]  /*1470*/  LOP3.LUT R0, R0, R29, R16, 0x96, !PT ;  /* 0x0000001d00007212 */ /* 0x000fc800078e9610 */
[----:B------:R-:W-:-:S05]  /*1480*/  LOP3.LUT R0, R0, R27, RZ, 0x3c, !PT ;  /* 0x0000001b00007212 */ /* 0x000fca00078e3cff */
[----:B------:R-:W-:-:S04]  /*1490*/  IMAD.IADD R27, R0, 0x1, R3 ;  /* 0x00000001001b7824 */ /* 0x000fc800078e0203 */
[----:B------:R-:W-:-:S04]  /*14a0*/  IMAD.HI.U32 R12, R12, R27, RZ ;  /* 0x0000001b0c0c7227 */ /* 0x000fc800078e00ff */
[----:B------:R-:W-:-:S04]  /*14b0*/  IMAD.MOV R12, RZ, RZ, -R12 ;  /* 0x000000ffff0c7224 */ /* 0x000fc800078e0a0c */
[----:B------:R-:W-:Y:S01]  /*14c0*/  IMAD R12, R12, UR9, R27 ;  /* 0x000000090c0c7c24 */ /* 0x000fe2000f8e021b */
[----:B--2---:R0:W-:Y:S04]  /*14d0*/  ST.E desc[UR38][R10.64], R25 ;  /* 0x000000190a007985 */ /* 0x0041e8000c101926 */
[----:B------:R-:W2:Y:S01]  /*14e0*/  LD.E R23, desc[UR38][R8.64+0xc] ;  /* 0x00000c2608177980 */ /* 0x000ea2000c101900 */
[----:B------:R-:W-:-:S13]  /*14f0*/  ISETP.GE.U32.AND P0, PT, R12, UR9, PT ;  /* 0x000000090c007c0c */ /* 0x000fda000bf06070 */
[----:B------:R-:W-:-:S04]  /*1500*/  @P0 IADD3 R12, PT, PT, R12, -UR9, RZ ;  /* 0x800000090c0c0c10 */ /* 0x000fc8000fffe0ff */
[----:B------:R-:W-:-:S13]  /*1510*/  ISETP.GE.U32.AND P0, PT, R12, UR9, PT ;  /* 0x000000090c007c0c */ /* 0x000fda000bf06070 */
[----:B------:R-:W-:-:S05]  /*1520*/  @P0 VIADD R12, R12, -UR9 ;  /* 0x800000090c0c0c36 */ /* 0x000fca0008000000 */
[----:B------:R-:W-:Y:S01]  /*1530*/  SEL R12, R13, R12, !P1 ;  /* 0x0000000c0d0c7207 */ /* 0x000fe20004800000 */
[----:B------:R-:W-:-:S03]  /*1540*/  IMAD.MOV.U32 R13, RZ, RZ, 0x4 ;  /* 0x00000004ff0d7424 */ /* 0x000fc600078e00ff */
[----:B------:R-:W-:-:S05]  /*1550*/  SHF.L.U32 R12, R12, 0x1, RZ ;  /* 0x000000010c0c7819 */ /* 0x000fca00000006ff */
[----:B------:R-:W-:Y:S01]  /*1560*/  IMAD.WIDE R12, R12, R13, UR10 ;  /* 0x0000000a0c0c7e25 */ /* 0x000fe2000f8e020d */
[----:B--2---:R2:W-:Y:S04]  /*1570*/  ST.E desc[UR38][R10.64+0x4], R23 ;  /* 0x000004170a007985 */ /* 0x0045e8000c101926 */
[----:B---3--:R2:W-:Y:S04]  /*1580*/  ST.E desc[UR38][R8.64+0x8], R17 ;  /* 0x0000081108007985 */ /* 0x0085e8000c101926 */
[----:B----4-:R2:W-:Y:S04]  /*1590*/  ST.E desc[UR38][R8.64+0xc], R21 ;  /* 0x00000c1508007985 */ /* 0x0105e8000c101926 */
[----:B------:R-:W3:Y:S01]  /*15a0*/  LD.E R16, desc[UR38][R12.64+0x8] ;  /* 0x000008260c107980 */ /* 0x000ee2000c101900 */
[----:B0-----:R-:W-:-:S02]  /*15b0*/  IMAD.MOV.U32 R25, RZ, RZ, 0x4 ;  /* 0x00000004ff197424 */ /* 0x001fc400078e00ff */
[----:B------:R-:W-:-:S04]  /*15c0*/  VIADD R14, R14, 0x2 ;  /* 0x000000020e0e7836 */ /* 0x000fc80000000000 */
[----:B------:R-:W-:-:S05]  /*15d0*/  IMAD.WIDE.U32 R24, R14, R25, UR10 ;  /* 0x0000000a0e187e25 */ /* 0x000fca000f8e0019 */
[----:B------:R-:W4:Y:S04]  /*15e0*/  LD.E R27, desc[UR38][R24.64] ;  /* 0x00000026181b7980 */ /* 0x000f28000c101900 */
[----:B------:R-:W5:Y:S04]  /*15f0*/  LD.E R29, desc[UR38][R24.64+0x4] ;  /* 0x00000426181d7980 */ /* 0x000f68000c101900 */
[----:B---3--:R2:W-:Y:S04]  /*1600*/  ST.E desc[UR38][R24.64], R16 ;  /* 0x0000001018007985 */ /* 0x0085e8000c101926 */
[----:B------:R-:W3:Y:S01]  /*1610*/  LD.E R18, desc[UR38][R12.64+0xc] ;  /* 0x00000c260c127980 */ /* 0x000ee2000c101900 */
[----:B------:R-:W-:Y:S01]  /*1620*/  IADD3 R15, PT, PT, -R15, R14, RZ ;  /* 0x0000000e0f0f7210 */ /* 0x000fe20007ffe1ff */
[----:B------:R-:W-:-:S02]  /*1630*/  IMAD.MOV.U32 R26, RZ, RZ, R22 ;  /* 0x000000ffff1a7224 */ /* 0x000fc400078e0016 */
[----:B---3--:R2:W-:Y:S04]  /*1640*/  ST.E desc[UR38][R24.64+0x4], R18 ;  /* 0x0000041218007985 */ /* 0x0085e8000c101926 */
[----:B----4-:R2:W-:Y:S04]  /*1650*/  ST.E desc[UR38][R12.64+0x8], R27 ;  /* 0x0000081b0c007985 */ /* 0x0105e8000c101926 */
[----:B-----5:R2:W-:Y:S02]  /*1660*/  ST.E desc[UR38][R12.64+0xc], R29 ;  /* 0x00000c1d0c007985 */ /* 0x0205e4000c101926 */
.L_x_16:
[----:B------:R-:W-:Y:S05]  /*1670*/  BRA.U !UP1, `(.L_x_13) ;  /* 0x0000000109987547 */ /* 0x000fea000b800000 */
[----:B--2---:R-:W0:Y:S01]  /*1680*/  I2F.U32.RP R10, UR9 ;  /* 0x00000009000a7d06 */ /* 0x004e220008209000 */
[----:B------:R-:W-:Y:S01]  /*1690*/  SHF.R.U32.HI R11, RZ, 0x2, R26 ;  /* 0x00000002ff0b7819 */ /* 0x000fe2000001161a */
[----:B------:R-:W-:Y:S01]  /*16a0*/  IMAD.SHL.U32 R13, R0, 0x10, RZ ;  /* 0x00000010000d7824 */ /* 0x000fe200078e00ff */
[----:B------:R-:W-:Y:S02]  /*16b0*/  IADD3 R17, PT, PT, RZ, -UR9, RZ ;  /* 0x80000009ff117c10 */ /* 0x000fe4000fffe0ff */
[----:B------:R-:W-:Y:S02]  /*16c0*/  LOP3.LUT R11, R11, R26, RZ, 0x3c, !PT ;  /* 0x0000001a0b0b7212 */ /* 0x000fe400078e3cff */
[----:B------:R-:W-:-:S03]  /*16d0*/  ISETP.NE.U32.AND P1, PT, RZ, UR9, PT ;  /* 0x00000009ff007c0c */ /* 0x000fc6000bf25070 */
[----:B-1----:R-:W-:Y:S01]  /*16e0*/  IMAD.SHL.U32 R8, R11, 0x2, RZ ;  /* 0x000000020b087824 */ /* 0x002fe200078e00ff */
[----:B0-----:R-:W0:Y:S04]  /*16f0*/  MUFU.RCP R10, R10 ;  /* 0x0000000a000a7308 */ /* 0x001e280000001000 */
[----:B------:R-:W-:-:S04]  /*1700*/  LOP3.LUT R8, R0, R13, R8, 0x96, !PT ;  /* 0x0000000d00087212 */ /* 0x000fc800078e9608 */
[----:B------:R-:W-:Y:S01]  /*1710*/  LOP3.LUT R0, R8, R11, RZ, 0x3c, !PT ;  /* 0x0000000b08007212 */ /* 0x000fe200078e3cff */
[----:B------:R-:W-:-:S03]  /*1720*/  HFMA2 R8, -RZ, RZ, 0, 0 ;  /* 0x00000000ff087431 */ /* 0x000fc600000001ff */
[----:B------:R-:W-:Y:S01]  /*1730*/  IADD3 R0, PT, PT, R3, 0x587c5, R0 ;  /* 0x000587c503007810 */ /* 0x000fe20007ffe000 */
[----:B0-----:R-:W-:-:S06]  /*1740*/  VIADD R9, R10, 0xffffffe ;  /* 0x0ffffffe0a097836 */ /* 0x001fcc0000000000 */
[----:B------:R-:W0:Y:S02]  /*1750*/  F2I.FTZ.U32.TRUNC.NTZ R9, R9 ;  /* 0x0000000900097305 */ /* 0x000e24000021f000 */
[----:B0-----:R-:W-:-:S04]  /*1760*/  IMAD R13, R17, R9, RZ ;  /* 0x00000009110d7224 */ /* 0x001fc800078e02ff */
[----:B------:R-:W-:-:S04]  /*1770*/  IMAD.HI.U32 R13, R9, R13, R8 ;  /* 0x0000000d090d7227 */ /* 0x000fc800078e0008 */
[----:B------:R-:W-:Y:S02]  /*1780*/  IMAD.MOV.U32 R9, RZ, RZ, 0x4 ;  /* 0x00000004ff097424 */ /* 0x000fe400078e00ff */
[----:B------:R-:W-:-:S04]  /*1790*/  IMAD.HI.U32 R3, R13, R0, RZ ;  /* 0x000000000d037227 */ /* 0x000fc800078e00ff */
[----:B------:R-:W-:-:S04]  /*17a0*/  IMAD.MOV R3, RZ, RZ, -R3 ;  /* 0x000000ffff037224 */ /* 0x000fc800078e0a03 */
[----:B------:R-:W-:-:S05]  /*17b0*/  IMAD R0, R3, UR9, R0 ;  /* 0x0000000903007c24 */ /* 0x000fca000f8e0200 */
[----:B------:R-:W-:-:S13]  /*17c0*/  ISETP.GE.U32.AND P0, PT, R0, UR9, PT ;  /* 0x0000000900007c0c */ /* 0x000fda000bf06070 */
[----:B------:R-:W-:-:S05]  /*17d0*/  @P0 VIADD R0, R0, -UR9 ;  /* 0x8000000900000c36 */ /* 0x000fca0008000000 */
[----:B------:R-:W-:-:S13]  /*17e0*/  ISETP.GE.U32.AND P0, PT, R0, UR9, PT ;  /* 0x0000000900007c0c */ /* 0x000fda000bf06070 */
[----:B------:R-:W-:Y:S02]  /*17f0*/  @P0 IADD3 R0, PT, PT, R0, -UR9, RZ ;  /* 0x8000000900000c10 */ /* 0x000fe4000fffe0ff */
[----:B------:R-:W-:-:S05]  /*1800*/  @!P1 LOP3.LUT R0, RZ, UR9, RZ, 0x33, !PT ;  /* 0x00000009ff009c12 */ /* 0x000fca000f8e33ff */
[----:B------:R-:W-:-:S04]  /*1810*/  IMAD.SHL.U32 R8, R0, 0x2, RZ ;  /* 0x0000000200087824 */ /* 0x000fc800078e00ff */
[----:B------:R-:W-:-:S05]  /*1820*/  IMAD.WIDE R8, R8, R9, UR10 ;  /* 0x0000000a08087e25 */ /* 0x000fca000f8e0209 */
[----:B------:R-:W2:Y:S01]  /*1830*/  LD.E R17, desc[UR38][R8.64+0x8] ;  /* 0x0000082608117980 */ /* 0x000ea2000c101900 */
[----:B------:R-:W-:Y:S01]  /*1840*/  SHF.L.U32 R10, R15, 0x1, RZ ;  /* 0x000000010f0a7819 */ /* 0x000fe200000006ff */
[----:B------:R-:W-:-:S04]  /*1850*/  IMAD.MOV.U32 R11, RZ, RZ, 0x4 ;  /* 0x00000004ff0b7424 */ /* 0x000fc800078e00ff */
[----:B------:R-:W-:-:S05]  /*1860*/  IMAD.WIDE.U32 R10, R10, R11, UR10 ;  /* 0x0000000a0a0a7e25 */ /* 0x000fca000f8e000b */
[----:B------:R-:W3:Y:S04]  /*1870*/  LD.E R3, desc[UR38][R10.64] ;  /* 0x000000260a037980 */ /* 0x000ee8000c101900 */
[----:B------:R-:W4:Y:S04]  /*1880*/  LD.E R13, desc[UR38][R10.64+0x4] ;  /* 0x000004260a0d7980 */ /* 0x000f28000c101900 */
[----:B--2---:R0:W-:Y:S04]  /*1890*/  ST.E desc[UR38][R10.64], R17 ;  /* 0x000000110a007985 */ /* 0x0041e8000c101926 */
[----:B------:R-:W2:Y:S04]  /*18a0*/  LD.E R15, desc[UR38][R8.64+0xc] ;  /* 0x00000c26080f7980 */ /* 0x000ea8000c101900 */
[----:B--2---:R0:W-:Y:S04]  /*18b0*/  ST.E desc[UR38][R10.64+0x4], R15 ;  /* 0x0000040f0a007985 */ /* 0x0041e8000c101926 */
[----:B---3--:R0:W-:Y:S04]  /*18c0*/  ST.E desc[UR38][R8.64+0x8], R3 ;  /* 0x0000080308007985 */ /* 0x0081e8000c101926 */
[----:B----4-:R0:W-:Y:S02]  /*18d0*/  ST.E desc[UR38][R8.64+0xc], R13 ;  /* 0x00000c0d08007985 */ /* 0x0101e4000c101926 */
.L_x_13:
[----:B0-2---:R-:W-:Y:S01]  /*18e0*/  MOV R11, UR11 ;  /* 0x0000000b000b7c02 */ /* 0x005fe20008000f00 */
[----:B------:R-:W-:-:S05]  /*18f0*/  IMAD.U32 R10, RZ, RZ, UR10 ;  /* 0x0000000aff0a7e24 */ /* 0x000fca000f8e00ff */
[----:B------:R-:W2:Y:S01]  /*1900*/  LD.E R11, desc[UR38][R10.64] ;  /* 0x000000260a0b7980 */ /* 0x000ea2000c101900 */
[----:B------:R-:W-:Y:S01]  /*1910*/  USHF.L.U32 UR8, UR6, 0x1, URZ ;  /* 0x0000000106087899 */ /* 0x000fe200080006ff */
[----:B------:R-:W-:Y:S01]  /*1920*/  IMAD.U32 R13, RZ, RZ, UR11 ;  /* 0x0000000bff0d7e24 */ /* 0x000fe2000f8e00ff */
[----:B------:R-:W-:Y:S02]  /*1930*/  MOV R12, UR10 ;  /* 0x0000000a000c7c02 */ /* 0x000fe40008000f00 */
[----:B------:R-:W-:-:S06]  /*1940*/  UIMAD.WIDE UR8, UR8, 0x4, UR10 ;  /* 0x00000004080878a5 */ /* 0x000fcc000f8e020a */
[----:B-1----:R-:W-:Y:S02]  /*1950*/  IMAD.U32 R8, RZ, RZ, UR8 ;  /* 0x00000008ff087e24 */ /* 0x002fe4000f8e00ff */
[----:B------:R-:W-:-:S05]  /*1960*/  IMAD.U32 R9, RZ, RZ, UR9 ;  /* 0x00000009ff097e24 */ /* 0x000fca000f8e00ff */
[----:B--2---:R0:W-:Y:S04]  /*1970*/  ST.E desc[UR38][R8.64], R11 ;  /* 0x0000000b08007985 */ /* 0x0041e8000c101926 */
[----:B------:R-:W2:Y:S04]  /*1980*/  LD.E R13, desc[UR38][R12.64+0x4] ;  /* 0x000004260c0d7980 */ /* 0x000ea8000c101900 */
[----:B--2---:R0:W-:Y:S02]  /*1990*/  ST.E desc[UR38][R8.64+0x4], R13 ;  /* 0x0000040d08007985 */ /* 0x0041e4000c101926 */
.L_x_12:
[----:B------:R-:W-:Y:S05]  /*19a0*/  BSYNC.RECONVERGENT B0 ;  /* 0x0000000000007941 */ /* 0x000fea0003800200 */
.L_x_11:
[----:B------:R-:W1:Y:S01]  /*19b0*/  LDCU UR5, c[0x0][0x388] ;  /* 0x00007100ff0577ac */ /* 0x000e620008000800 */
[----:B------:R-:W-:Y:S01]  /*19c0*/  BSSY.RECONVERGENT B0, `(.L_x_17) ;  /* 0x0000026000007945 */ /* 0x000fe20003800200 */
[----:B------:R-:W2:Y:S01]  /*19d0*/  LDCU UR6, c[0x0][0x388] ;  /* 0x00007100ff0677ac */ /* 0x000ea20008000800 */
[----:B------:R-:W-:Y:S01]  /*19e0*/  BAR.SYNC.DEFER_BLOCKING 0x0 ;  /* 0x0000000000007b1d */ /* 0x000fe20000010000 */
[----:B-1----:R-:W-:-:S13]  /*19f0*/  ISETP.GE.AND P0, PT, R2, UR5, PT ;  /* 0x0000000502007c0c */ /* 0x002fda000bf06270 */
[----:B--2---:R-:W-:Y:S05]  /*1a00*/  @P0 BRA `(.L_x_18) ;  /* 0x0000000000840947 */ /* 0x004fea0003800000 */
.L_x_22:
[----:B0-----:R-:W-:Y:S01]  /*1a10*/  MOV R9, 0x4 ;  /* 0x0000000400097802 */ /* 0x001fe20000000f00 */
[----:B------:R-:W-:-:S04]  /*1a20*/  IMAD.SHL.U32 R8, R2, 0x2, RZ ;  /* 0x0000000202087824 */ /* 0x000fc800078e00ff */
[----:B------:R-:W-:-:S05]  /*1a30*/  IMAD.WIDE R8, R8, R9, UR10 ;  /* 0x0000000a08087e25 */ /* 0x000fca000f8e0209 */
[----:B------:R-:W2:Y:S04]  /*1a40*/  LD.E R10, desc[UR38][R8.64+0x4] ;  /* 0x00000426080a7980 */ /* 0x000ea8000c101900 */
[----:B------:R-:W2:Y:S04]  /*1a50*/  LD.E R11, desc[UR38][R8.64+0xc] ;  /* 0x00000c26080b7980 */ /* 0x000ea8000c101900 */
[----:B------:R-:W3:Y:S04]  /*1a60*/  LD.E R0, desc[UR38][R8.64] ;  /* 0x0000002608007980 */ /* 0x000ee8000c101900 */
[----:B------:R-:W3:Y:S01]  /*1a70*/  LD.E R3, desc[UR38][R8.64+0x8] ;  /* 0x0000082608037980 */ /* 0x000ee2000c101900 */
[----:B------:R-:W-:Y:S01]  /*1a80*/  BSSY.RECONVERGENT B1, `(.L_x_19) ;  /* 0x0000011000017945 */ /* 0x000fe20003800200 */
[----:B--2---:R-:W-:Y:S01]  /*1a90*/  FADD R10, R10, -R11 ;  /* 0x8000000b0a0a7221 */ /* 0x004fe20000000000 */
[----:B---3--:R-:W-:-:S03]  /*1aa0*/  FADD R0, R0, -R3 ;  /* 0x8000000300007221 */ /* 0x008fc60000000000 */
[----:B------:R-:W-:-:S04]  /*1ab0*/  FMUL R3, R10, R10 ;  /* 0x0000000a0a037220 */ /* 0x000fc80000400000 */
[----:B------:R-:W-:-:S04]  /*1ac0*/  FFMA R3, R0, R0, R3 ;  /* 0x0000000000037223 */ /* 0x000fc80000000003 */
[----:B------:R-:W-:Y:S01]  /*1ad0*/  VIADD R0, R3, 0xf3000000 ;  /* 0xf300000003007836 */ /* 0x000fe20000000000 */
[----:B------:R0:W1:Y:S04]  /*1ae0*/  MUFU.RSQ R10, R3 ;  /* 0x00000003000a7308 */ /* 0x0000680000001400 */
[----:B------:R-:W-:-:S13]  /*1af0*/  ISETP.GT.U32.AND P0, PT, R0, 0x727fffff, PT ;  /* 0x727fffff0000780c */ /* 0x000fda0003f04070 */
[----:B01----:R-:W-:Y:S05]  /*1b00*/  @!P0 BRA `(.L_x_20) ;  /* 0x0000000000108947 */ /* 0x003fea0003800000 */
[----:B------:R-:W-:Y:S01]  /*1b10*/  IMAD.MOV.U32 R0, RZ, RZ, R3 ;  /* 0x000000ffff007224 */ /* 0x000fe200078e0003 */
[----:B------:R-:W-:-:S07]  /*1b20*/  MOV R16, 0x1b40 ;  /* 0x00001b4000107802 */ /* 0x000fce0000000f00 */
[----:B------:R-:W-:Y:S05]  /*1b30*/  CALL.REL.NOINC `($__internal_0_$__cuda_sm20_sqrt_rn_f32_slowpath) ;  /* 0x0000003800dc7944 */ /* 0x000fea0003c00000 */
[----:B------:R-:W-:Y:S05]  /*1b40*/  BRA `(.L_x_21) ;  /* 0x0000000000107947 */ /* 0x000fea0003800000 */
.L_x_20:
[----:B------:R-:W-:Y:S01]  /*1b50*/  FMUL.FTZ R0, R3, R10 ;  /* 0x0000000a03007220 */ /* 0x000fe20000410000 */
[----:B------:R-:W-:-:S03]  /*1b60*/  FMUL.FTZ R8, R10, 0.5 ;  /* 0x3f0000000a087820 */ /* 0x000fc60000410000 */
[----:B------:R-:W-:-:S04]  /*1b70*/  FFMA R3, -R0, R0, R3 ;  /* 0x0000000000037223 */ /* 0x000fc80000000103 */
[----:B------:R-:W-:-:S07]  /*1b80*/  FFMA R0, R3, R8, R0 ;  /* 0x0000000803007223 */ /* 0x000fce0000000000 */
.L_x_21:
[----:B------:R-:W-:Y:S05]  /*1b90*/  BSYNC.RECONVERGENT B1 ;  /* 0x0000000000017941 */ /* 0x000fea0003800200 */
.L_x_19:
[----:B------:R-:W0:Y:S01]  /*1ba0*/  LDCU UR5, c[0x0][0x360] ;  /* 0x00006c00ff0577ac */ /* 0x000e220008000800 */
[----:B------:R-:W1:Y:S01]  /*1bb0*/  F2I.NTZ R3, R0 ;  /* 0x0000000000037305 */ /* 0x000e620000203100 */
[----:B------:R-:W-:-:S05]  /*1bc0*/  HFMA2 R9, -RZ, RZ, 0, 2.384185791015625e-07 ;  /* 0x00000004ff097431 */ /* 0x000fca00000001ff */
[----:B------:R-:W-:-:S05]  /*1bd0*/  IMAD.WIDE R8, R2, R9, UR36 ;  /* 0x0000002402087e25 */ /* 0x000fca000f8e0209 */
[----:B-1----:R1:W-:Y:S01]  /*1be0*/  ST.E desc[UR38][R8.64], R3 ;  /* 0x0000000308007985 */ /* 0x0023e2000c101926 */
[----:B0-----:R-:W-:-:S05]  /*1bf0*/  VIADD R2, R2, UR5 ;  /* 0x0000000502027c36 */ /* 0x001fca0008000000 */
[----:B------:R-:W-:-:S13]  /*1c00*/  ISETP.GE.AND P0, PT, R2, UR6, PT ;  /* 0x0000000602007c0c */ /* 0x000fda000bf06270 */
[----:B-1----:R-:W-:Y:S05]  /*1c10*/  @!P0 BRA `(.L_x_22) ;  /* 0xfffffffc007c8947 */ /* 0x002fea000383ffff */
.L_x_18:
[----:B------:R-:W-:Y:S05]  /*1c20*/  BSYNC.RECONVERGENT B0 ;  /* 0x0000000000007941 */ /* 0x000fea0003800200 */
.L_x_17:
[----:B------:R-:W-:Y:S01]  /*1c30*/  BAR.SYNC.DEFER_BLOCKING 0x0 ;  /* 0x0000000000007b1d */ /* 0x000fe20000010000 */
[----:B------:R-:W-:-:S07]  /*1c40*/  CS2R R14, SRZ ;  /* 0x00000000000e7805 */ /* 0x000fce000001ff00 */
.L_x_100:
[----:B-1----:R-:W1:Y:S01]  /*1c50*/  LDCU UR21, c[0x0][0x388] ;  /* 0x00007100ff1577ac */ /* 0x002e620008000800 */
[----:B0-----:R-:W-:Y:S01]  /*1c60*/  IMAD.MOV.U32 R2, RZ, RZ, RZ ;  /* 0x000000ffff027224 */ /* 0x001fe200078e00ff */
[----:B-1----:R-:W-:-:S09]  /*1c70*/  UISETP.GE.AND UP0, UPT, UR21, 0x3, UPT ;  /* 0x000000031500788c */ /* 0x002fd2000bf06270 */
[----:B--234-:R-:W-:Y:S05]  /*1c80*/  BRA.U !UP0, `(.L_x_23) ;  /* 0x0000001d08a87547 */ /* 0x01cfea000b800000 */
[----:B------:R-:W-:Y:S01]  /*1c90*/  MOV R2, RZ ;  /* 0x000000ff00027202 */ /* 0x000fe20000000f00 */
[----:B------:R-:W-:-:S06]  /*1ca0*/  UMOV UR5, URZ ;  /* 0x000000ff00057c82 */ /* 0x000fcc0008000000 */
.L_x_80:
[----:B-1----:R-:W1:Y:S01]  /*1cb0*/  S2R R10, SR_TID.X ;  /* 0x00000000000a7919 */ /* 0x002e620000002100 */
[----:B------:R-:W2:Y:S01]  /*1cc0*/  LDCU UR6, c[0x0][0x388] ;  /* 0x00007100ff0677ac */ /* 0x000ea20008000800 */
[----:B------:R-:W-:Y:S01]  /*1cd0*/  BSSY.RECONVERGENT B0, `(.L_x_24) ;  /* 0x0000017000007945 */ /* 0x000fe20003800200 */
[----:B-----5:R-:W-:Y:S01]  /*1ce0*/  IMAD.MOV.U32 R3, RZ, RZ, RZ ;  /* 0x000000ffff037224 */ /* 0x020fe200078e00ff */
[----:B--2---:R-:W-:Y:S02]  /*1cf0*/  UIADD3 UR8, UPT, UPT, UR6, -0x2, URZ ;  /* 0xfffffffe06087890 */ /* 0x004fe4000fffe0ff */
[----:B------:R-:W-:Y:S01]  /*1d00*/  UIADD3 UR14, UPT, UPT, UR6, -0x1, URZ ;  /* 0xffffffff060e7890 */ /* 0x000fe2000fffe0ff */
[----:B-1----:R-:W-:-:S05]  /*1d10*/  VIADD R10, R10, UR5 ;  /* 0x000000050a0a7c36 */ /* 0x002fca0008000000 */
[----:B------:R-:W-:-:S13]  /*1d20*/  ISETP.GE.AND P0, PT, R10, UR8, PT ;  /* 0x000000080a007c0c */ /* 0x000fda000bf06270 */
[----:B------:R-:W-:Y:S05]  /*1d30*/  @P0 BRA `(.L_x_25) ;  /* 0x0000000000400947 */ /* 0x000fea0003800000 */
[----:B0-----:R-:W-:Y:S01]  /*1d40*/  HFMA2 R11, -RZ, RZ, 0, 2.384185791015625e-07 ;  /* 0x00000004ff0b7431 */ /* 0x001fe200000001ff */
[----:B------:R-:W-:Y:S01]  /*1d50*/  SHF.L.U32 R8, R10, 0x1, RZ ;  /* 0x000000010a087819 */ /* 0x000fe200000006ff */
[----:B------:R-:W-:Y:S01]  /*1d60*/  IMAD.MOV.U32 R9, RZ, RZ, 0x4 ;  /* 0x00000004ff097424 */ /* 0x000fe200078e00ff */
[----:B------:R-:W-:Y:S01]  /*1d70*/  MOV R21, UR11 ;  /* 0x0000000b00157c02 */ /* 0x000fe20008000f00 */
[----:B------:R-:W-:Y:S02]  /*1d80*/  IMAD.U32 R20, RZ, RZ, UR10 ;  /* 0x0000000aff147e24 */ /* 0x000fe4000f8e00ff */
[----:B------:R-:W-:Y:S02]  /*1d90*/  IMAD.U32 R12, RZ, RZ, UR10 ;  /* 0x0000000aff0c7e24 */ /* 0x000fe4000f8e00ff */
[----:B------:R-:W-:Y:S02]  /*1da0*/  IMAD.U32 R13, RZ, RZ, UR11 ;  /* 0x0000000bff0d7e24 */ /* 0x000fe4000f8e00ff */
[----:B------:R-:W-:Y:S01]  /*1db0*/  IMAD.WIDE R8, R8, R9, UR10 ;  /* 0x0000000a08087e25 */ /* 0x000fe2000f8e0209 */
[----:B------:R1:W5:Y:S03]  /*1dc0*/  LD.E R20, desc[UR38][R20.64] ;  /* 0x0000002614147980 */ /* 0x000366000c101900 */
[----:B------:R-:W-:Y:S01]  /*1dd0*/  IMAD.WIDE R10, R10, R11, UR36 ;  /* 0x000000240a0a7e25 */ /* 0x000fe2000f8e020b */
[----:B------:R1:W5:Y:S04]  /*1de0*/  LD.E R19, desc[UR38][R12.64+0x4] ;  /* 0x000004260c137980 */ /* 0x000368000c101900 */
[----:B------:R1:W5:Y:S04]  /*1df0*/  LD.E R4, desc[UR38][R8.64] ;  /* 0x0000002608047980 */ /* 0x000368000c101900 */
[----:B------:R1:W5:Y:S04]  /*1e00*/  LD.E R5, desc[UR38][R8.64+0x4] ;  /* 0x0000042608057980 */ /* 0x000368000c101900 */
[----:B------:R1:W5:Y:S04]  /*1e10*/  LD.E R6, desc[UR38][R8.64+0x8] ;  /* 0x0000082608067980 */ /* 0x000368000c101900 */
[----:B------:R1:W5:Y:S04]  /*1e20*/  LD.E R7, desc[UR38][R8.64+0xc] ;  /* 0x00000c2608077980 */ /* 0x000368000c101900 */
[----:B------:R1:W5:Y:S02]  /*1e30*/  LD.E R3, desc[UR38][R10.64] ;  /* 0x000000260a037980 */ /* 0x000364000c101900 */
.L_x_25:
[----:B------:R-:W-:Y:S05]  /*1e40*/  BSYNC.RECONVERGENT B0 ;  /* 0x0000000000007941 */ /* 0x000fea0003800200 */
.L_x_24:
[----:B------:R-:W-:-:S05]  /*1e50*/  UMOV UR6, URZ ;  /* 0x000000ff00067c82 */ /* 0x000fca0008000000 */
.L_x_79:
[----:B------:R-:W2:Y:S01]  /*1e60*/  S2R R0, SR_TID.X ;  /* 0x0000000000007919 */ /* 0x000ea20000002100 */
[----:B------:R-:W3:Y:S01]  /*1e70*/  LDCU UR8, c[0x0][0x388] ;  /* 0x00007100ff0877ac */ /* 0x000ee20008000800 */
[----:B01----:R-:W-:Y:S01]  /*1e80*/  IMAD.U32 R9, RZ, RZ, UR5 ;  /* 0x00000005ff097e24 */ /* 0x003fe2000f8e00ff */
[----:B------:R-:W-:Y:S01]  /*1e90*/  BSSY.RECONVERGENT B0, `(.L_x_26) ;  /* 0x0000027000007945 */ /* 0x000fe20003800200 */
[----:B---3--:R-:W-:-:S03]  /*1ea0*/  UIMAD UR8, UR6, -0x400, UR8 ;  /* 0xfffffc00060878a4 */ /* 0x008fc6000f8e0208 */
[----:B--2---:R-:W-:-:S03]  /*1eb0*/  IADD3 R8, PT, PT, R0, 0x2, R9 ;  /* 0x0000000200087810 */ /* 0x004fc60007ffe009 */
[----:B------:R-:W-:-:S05]  /*1ec0*/  IMAD.U32 R9, RZ, RZ, UR8 ;  /* 0x00000008ff097e24 */ /* 0x000fca000f8e00ff */
[----:B------:R-:W-:-:S04]  /*1ed0*/  VIADDMNMX R8, R9, 0xfffffc00, R8, !PT ;  /* 0xfffffc0009087846 */ /* 0x000fc80007800108 */
[----:B------:R-:W-:-:S04]  /*1ee0*/  VIMNMX R10, PT, PT, R8, UR14, PT ;  /* 0x0000000e080a7c48 */ /* 0x000fc8000bfe0100 */
[----:B------:R-:W-:Y:S01]  /*1ef0*/  IADD3 R29, PT, PT, -R10, UR8, RZ ;  /* 0x000000080a1d7c10 */ /* 0x000fe2000fffe1ff */
[----:B------:R0:W-:Y:S06]  /*1f00*/  STL [R1+0x8], R10 ;  /* 0x0000080a01007387 */ /* 0x0001ec0000100800 */
.L_x_29:
[----:B------:R-:W-:Y:S01]  /*1f10*/  MOV R9, UR14 ;  /* 0x0000000e00097c02 */ /* 0x000fe20008000f00 */
[----:B------:R-:W-:Y:S03]  /*1f20*/  BSSY.RECONVERGENT B1, `(.L_x_27) ;  /* 0x0000019000017945 */ /* 0x000fe60003800200 */
[----:B01----:R-:W-:-:S04]  /*1f30*/  IADD3 R10, PT, PT, R9, -0x3ff, R0 ;  /* 0xfffffc01090a7810 */ /* 0x003fc80007ffe000 */
[----:B------:R-:W-:-:S13]  /*1f40*/  ISETP.GE.AND P0, PT, R10, 0x1, PT ;  /* 0x000000010a00780c */ /* 0x000fda0003f06270 */
[----:B------:R-:W-:Y:S05]  /*1f50*/  @!P0 BRA `(.L_x_28) ;  /* 0x0000000000548947 */ /* 0x000fea0003800000 */
[----:B------:R-:W-:Y:S02]  /*1f60*/  IMAD.SHL.U32 R8, R10, 0x2, RZ ;  /* 0x000000020a087824 */ /* 0x000fe400078e00ff */
[----:B------:R-:W-:-:S04]  /*1f70*/  IMAD.MOV.U32 R9, RZ, RZ, 0x4 ;  /* 0x00000004ff097424 */ /* 0x000fc800078e00ff */
[----:B------:R-:W-:-:S05]  /*1f80*/  IMAD.WIDE.U32 R8, R8, R9, UR10 ;  /* 0x0000000a08087e25 */ /* 0x000fca000f8e0009 */
[----:B------:R-:W2:Y:S01]  /*1f90*/  LD.E R12, desc[UR38][R8.64] ;  /* 0x00000026080c7980 */ /* 0x000ea2000c101900 */
[----:B------:R-:W0:Y:S01]  /*1fa0*/  S2UR UR12, SR_CgaCtaId ;  /* 0x00000000000c79c3 */ /* 0x000e220000008800 */
[----:B------:R-:W-:Y:S02]  /*1fb0*/  UMOV UR9, 0x400 ;  /* 0x0000040000097882 */ /* 0x000fe40000000000 */
[----:B0-----:R-:W-:-:S06]  /*1fc0*/  ULEA UR8, UR12, UR9, 0x18 ;  /* 0x000000090c087291 */ /* 0x001fcc000f8ec0ff */
[----:B------:R-:W-:-:S05]  /*1fd0*/  LEA R13, R0, UR8, 0x2 ;  /* 0x00000008000d7c11 */ /* 0x000fca000f8e10ff */
[----:B--2---:R0:W-:Y:S04]  /*1fe0*/  STS [R13], R12 ;  /* 0x0000000c0d007388 */ /* 0x0041e80000000800 */
[----:B------:R-:W2:Y:S01]  /*1ff0*/  LD.E R16, desc[UR38][R8.64+0x4] ;  /* 0x0000042608107980 */ /* 0x000ea2000c101900 */
[----:B------:R-:W-:Y:S01]  /*2000*/  UIADD3 UR8, UPT, UPT, UR9, 0x1000, URZ ;  /* 0x0000100009087890 */ /* 0x000fe2000fffe0ff */
[----:B------:R-:W-:-:S03]  /*2010*/  HFMA2 R11, -RZ, RZ, 0, 2.384185791015625e-07 ;  /* 0x00000004ff0b7431 */ /* 0x000fc600000001ff */
[----:B------:R-:W-:-:S06]  /*2020*/  ULEA UR8, UR12, UR8, 0x18 ;  /* 0x000000080c087291 */ /* 0x000fcc000f8ec0ff */
[----:B------:R-:W-:Y:S01]  /*2030*/  LEA R17, R0, UR8, 0x2 ;  /* 0x0000000800117c11 */ /* 0x000fe2000f8e10ff */
[----:B------:R-:W-:Y:S01]  /*2040*/  IMAD.WIDE.U32 R10, R10, R11, UR36 ;  /* 0x000000240a0a7e25 */ /* 0x000fe2000f8e000b */
[----:B------:R-:W-:-:S03]  /*2050*/  UIADD3 UR8, UPT, UPT, UR9, 0x2000, URZ ;  /* 0x0000200009087890 */ /* 0x000fc6000fffe0ff */
[----:B--2---:R1:W-:Y:S04]  /*2060*/  STS [R17], R16 ;  /* 0x0000001011007388 */ /* 0x0043e80000000800 */
[----:B------:R-:W2:Y:S01]  /*2070*/  LD.E R10, desc[UR38][R10.64] ;  /* 0x000000260a0a7980 */ /* 0x000ea2000c101900 */
[----:B------:R-:W-:-:S06]  /*2080*/  ULEA UR8, UR12, UR8, 0x18 ;  /* 0x000000080c087291 */ /* 0x000fcc000f8ec0ff */
[----:B0-----:R-:W-:-:S05]  /*2090*/  LEA R13, R0, UR8, 0x2 ;  /* 0x00000008000d7c11 */ /* 0x001fca000f8e10ff */
[----:B--2---:R1:W-:Y:S02]  /*20a0*/  STS [R13], R10 ;  /* 0x0000000a0d007388 */ /* 0x0043e40000000800 */
.L_x_28:
[----:B------:R-:W-:Y:S05]  /*20b0*/  BSYNC.RECONVERGENT B1 ;  /* 0x0000000000017941 */ /* 0x000fea0003800200 */
.L_x_27:
[----:B------:R-:W0:Y:S02]  /*20c0*/  LDCU UR8, c[0x0][0x360] ;  /* 0x00006c00ff0877ac */ /* 0x000e240008000800 */
[----:B0-----:R-:W-:-:S05]  /*20d0*/  VIADD R0, R0, UR8 ;  /* 0x0000000800007c36 */ /* 0x001fca0008000000 */
[----:B------:R-:W-:-:S13]  /*20e0*/  ISETP.GE.U32.AND P0, PT, R0, 0x400, PT ;  /* 0x000004000000780c */ /* 0x000fda0003f06070 */
[----:B------:R-:W-:Y:S05]  /*20f0*/  @!P0 BRA `(.L_x_29) ;  /* 0xfffffffc00848947 */ /* 0x000fea000383ffff */
[----:B------:R-:W-:Y:S05]  /*2100*/  BSYNC.RECONVERGENT B0 ;  /* 0x0000000000007941 */ /* 0x000fea0003800200 */
.L_x_26:
[----:B------:R-:W0:Y:S01]  /*2110*/  S2R R0, SR_TID.X ;  /* 0x0000000000007919 */ /* 0x000e220000002100 */
[----:B------:R-:W-:Y:S01]  /*2120*/  IMAD.U32 R9, RZ, RZ, UR5 ;  /* 0x00000005ff097e24 */ /* 0x000fe2000f8e00ff */
[----:B------:R-:W-:Y:S01]  /*2130*/  BSSY.RECONVERGENT B0, `(.L_x_30) ;  /* 0x0000193000007945 */ /* 0x000fe20003800200 */
[----:B------:R-:W-:Y:S03]  /*2140*/  BAR.SYNC.DEFER_BLOCKING 0x0 ;  /* 0x0000000000007b1d */ /* 0x000fe60000010000 */
[----:B0-----:R-:W-:-:S04]  /*2150*/  IADD3 R0, PT, PT, R0, 0x2, R9 ;  /* 0x0000000200007810 */ /* 0x001fc80007ffe009 */
[----:B------:R-:W-:-:S13]  /*2160*/  ISETP.GT.AND P0, PT, R0, UR14, PT ;  /* 0x0000000e00007c0c */ /* 0x000fda000bf04270 */
[----:B------:R-:W-:Y:S05]  /*2170*/  @P0 BRA `(.L_x_31) ;  /* 0x0000001800380947 */ /* 0x000fea0003800000 */
[----:B------:R-:W2:Y:S01]  /*2180*/  LDL R8, [R1+0x8] ;  /* 0x0000080001087983 */ /* 0x000ea20000100800 */
[----:B------:R-:W-:Y:S01]  /*2190*/  BSSY.RECONVERGENT B1, `(.L_x_32) ;  /* 0x00000d5000017945 */ /* 0x000fe20003800200 */
[----:B--2---:R-:W-:Y:S02]  /*21a0*/  IADD3 R0, PT, PT, -R8, UR14, RZ ;  /* 0x0000000e08007c10 */ /* 0x004fe4000fffe1ff */
[----:B------:R-:W-:Y:S02]  /*21b0*/  MOV R8, UR14 ;  /* 0x0000000e00087c02 */ /* 0x000fe40008000f00 */
[----:B------:R-:W-:-:S13]  /*21c0*/  ISETP.GE.U32.AND P0, PT, R0, 0x3, PT ;  /* 0x000000030000780c */ /* 0x000fda0003f06070 */
[----:B------:R-:W-:Y:S05]  /*21d0*/  @!P0 BRA `(.L_x_33) ;  /* 0x0000000c00408947 */ /* 0x000fea0003800000 */
[----:B------:R-:W-:Y:S02]  /*21e0*/  IMAD.MOV.U32 R9, RZ, RZ, RZ ;  /* 0x000000ffff097224 */ /* 0x000fe400078e00ff */
[----:B------:R-:W-:-:S07]  /*21f0*/  IMAD.U32 R8, RZ, RZ, UR14 ;  /* 0x0000000eff087e24 */ /* 0x000fce000f8e00ff */
.L_x_58:
[----:B------:R-:W0:Y:S01]  /*2200*/  S2UR UR9, SR_CgaCtaId ;  /* 0x00000000000979c3 */ /* 0x000e220000008800 */
[----:B------:R-:W-:Y:S01]  /*2210*/  UMOV UR8, 0x400 ;  /* 0x0000040000087882 */ /* 0x000fe20000000000 */
[----:B------:R-:W-:Y:S01]  /*2220*/  IADD3 R12, PT, PT, R8, -UR14, RZ ;  /* 0x8000000e080c7c10 */ /* 0x000fe2000fffe0ff */
[----:B------:R-:W-:Y:S01]  /*2230*/  UIADD3 UR12, UPT, UPT, UR8, 0x1000, URZ ;  /* 0x00001000080c7890 */ /* 0x000fe2000fffe0ff */
[----:B------:R-:W-:Y:S03]  /*2240*/  BSSY.RECONVERGENT B2, `(.L_x_34) ;  /* 0x000001b000027945 */ /* 0x000fe60003800200 */
[----:B0-----:R-:W-:Y:S02]  /*2250*/  ULEA UR12, UR9, UR12, 0x18 ;  /* 0x0000000c090c7291 */ /* 0x001fe4000f8ec0ff */
[----:B------:R-:W-:Y:S02]  /*2260*/  ULEA UR15, UR9, UR8, 0x18 ;  /* 0x00000008090f7291 */ /* 0x000fe4000f8ec0ff */
[----:B------:R-:W-:-:S02]  /*2270*/  UIADD3 UR8, UPT, UPT, UR8, 0x2000, URZ ;  /* 0x0000200008087890 */ /* 0x000fc4000fffe0ff */
[C---:B-1----:R-:W-:Y:S02]  /*2280*/  LEA R10, R12.reuse, UR12, 0x2 ;  /* 0x0000000c0c0a7c11 */ /* 0x042fe4000f8e10ff */
[C---:B------:R-:W-:Y:S01]  /*2290*/  LEA R11, R12.reuse, UR15, 0x2 ;  /* 0x0000000f0c0b7c11 */ /* 0x040fe2000f8e10ff */
[----:B------:R-:W-:Y:S02]  /*22a0*/  ULEA UR8, UR9, UR8, 0x18 ;  /* 0x0000000809087291 */ /* 0x000fe4000f8ec0ff */
[----:B------:R-:W0:Y:S04]  /*22b0*/  LDS R13, [R10+0xffc] ;  /* 0x000ffc000a0d7984 */ /* 0x000e280000000800 */
[----:B------:R-:W1:Y:S01]  /*22c0*/  LDS R18, [R11+0xffc] ;  /* 0x000ffc000b127984 */ /* 0x000e620000000800 */
[----:B------:R-:W-:-:S05]  /*22d0*/  LEA R12, R12, UR8, 0x2 ;  /* 0x000000080c0c7c11 */ /* 0x000fca000f8e10ff */
[----:B------:R2:W3:Y:S01]  /*22e0*/  LDS R24, [R12+0xffc] ;  /* 0x000ffc000c187984 */ /* 0x0004e20000000800 */
[----:B0----5:R-:W-:Y:S01]  /*22f0*/  FADD R16, R5, -R13 ;  /* 0x8000000d05107221 */ /* 0x021fe20000000000 */
[----:B-1----:R-:W-:-:S03]  /*2300*/  FADD R0, R4, -R18 ;  /* 0x8000001204007221 */ /* 0x002fc60000000000 */
[----:B------:R-:W-:-:S04]  /*2310*/  FMUL R17, R16, R16 ;  /* 0x0000001010117220 */ /* 0x000fc80000400000 */
[----:B------:R-:W-:-:S04]  /*2320*/  FFMA R17, R0, R0, R17 ;  /* 0x0000000000117223 */ /* 0x000fc80000000011 */
[----:B------:R-:W-:Y:S01]  /*2330*/  VIADD R0, R17, 0xf3000000 ;  /* 0xf300000011007836 */ /* 0x000fe20000000000 */
[----:B------:R2:W0:Y:S04]  /*2340*/  MUFU.RSQ R16, R17 ;  /* 0x0000001100107308 */ /* 0x0004280000001400 */
[----:B------:R-:W-:-:S13]  /*2350*/  ISETP.GT.U32.AND P0, PT, R0, 0x727fffff, PT ;  /* 0x727fffff0000780c */ /* 0x000fda0003f04070 */
[----:B0-23--:R-:W-:Y:S05]  /*2360*/  @!P0 BRA `(.L_x_35) ;  /* 0x0000000000108947 */ /* 0x00dfea0003800000 */
[----:B------:R-:W-:Y:S01]  /*2370*/  IMAD.MOV.U32 R0, RZ, RZ, R17 ;  /* 0x000000ffff007224 */ /* 0x000fe200078e0011 */
[----:B------:R-:W-:-:S07]  /*2380*/  MOV R16, 0x23a0 ;  /* 0x000023a000107802 */ /* 0x000fce0000000f00 */
[----:B------:R-:W-:Y:S05]  /*2390*/  CALL.REL.NOINC `($__internal_0_$__cuda_sm20_sqrt_rn_f32_slowpath) ;  /* 0x0000003000c47944 */ /* 0x000fea0003c00000 */
[----:B------:R-:W-:Y:S05]  /*23a0*/  BRA `(.L_x_36) ;  /* 0x0000000000107947 */ /* 0x000fea0003800000 */
.L_x_35:
[----:B------:R-:W-:Y:S01]  /*23b0*/  FMUL.FTZ R0, R17, R16 ;  /* 0x0000001011007220 */ /* 0x000fe20000410000 */
[----:B------:R-:W-:-:S03]  /*23c0*/  FMUL.FTZ R16, R16, 0.5 ;  /* 0x3f00000010107820 */ /* 0x000fc60000410000 */
[----:B------:R-:W-:-:S04]  /*23d0*/  FFMA R17, -R0, R0, R17 ;  /* 0x0000000000117223 */ /* 0x000fc80000000111 */
[----:B------:R-:W-:-:S07]  /*23e0*/  FFMA R0, R17, R16, R0 ;  /* 0x0000001011007223 */ /* 0x000fce0000000000 */
.L_x_36:
[----:B------:R-:W-:Y:S05]  /*23f0*/  BSYNC.RECONVERGENT B2 ;  /* 0x0000000000027941 */ /* 0x000fea0003800200 */
.L_x_34:
[----:B------:R-:W-:Y:S01]  /*2400*/  FADD R20, R6, -R20 ;  /* 0x8000001406147221 */ /* 0x000fe20000000000 */
[----:B------:R-:W-:Y:S01]  /*2410*/  FADD R19, R7, -R19 ;  /* 0x8000001307137221 */ /* 0x000fe20000000000 */
[----:B------:R0:W1:Y:S01]  /*2420*/  F2I.NTZ R21, R0 ;  /* 0x0000000000157305 */ /* 0x0000620000203100 */
[----:B------:R-:W-:Y:S01]  /*2430*/  BSSY.RECONVERGENT B2, `(.L_x_37) ;  /* 0x000000f000027945 */ /* 0x000fe20003800200 */
[----:B------:R-:W-:-:S04]  /*2440*/  FMUL R20, R20, R20 ;  /* 0x0000001414147220 */ /* 0x000fc80000400000 */
[----:B------:R-:W-:-:S04]  /*2450*/  FFMA R17, R19, R19, R20 ;  /* 0x0000001313117223 */ /* 0x000fc80000000014 */
[----:B------:R0:W2:Y:S01]  /*2460*/  MUFU.RSQ R20, R17 ;  /* 0x0000001100147308 */ /* 0x0000a20000001400 */
[----:B------:R-:W-:-:S04]  /*2470*/  IADD3 R16, PT, PT, R17, -0xd000000, RZ ;  /* 0xf300000011107810 */ /* 0x000fc80007ffe0ff */
[----:B------:R-:W-:-:S13]  /*2480*/  ISETP.GT.U32.AND P0, PT, R16, 0x727fffff, PT ;  /* 0x727fffff1000780c */ /* 0x000fda0003f04070 */
[----:B012---:R-:W-:Y:S05]  /*2490*/  @!P0 BRA `(.L_x_38) ;  /* 0x0000000000108947 */ /* 0x007fea0003800000 */
[----:B------:R-:W-:Y:S01]  /*24a0*/  IMAD.MOV.U32 R0, RZ, RZ, R17 ;  /* 0x000000ffff007224 */ /* 0x000fe200078e0011 */
[----:B------:R-:W-:-:S07]  /*24b0*/  MOV R16, 0x24d0 ;  /* 0x000024d000107802 */ /* 0x000fce0000000f00 */
[----:B------:R-:W-:Y:S05]  /*24c0*/  CALL.REL.NOINC `($__internal_0_$__cuda_sm20_sqrt_rn_f32_slowpath) ;  /* 0x0000003000787944 */ /* 0x000fea0003c00000 */
[----:B------:R-:W-:Y:S05]  /*24d0*/  BRA `(.L_x_39) ;  /* 0x0000000000107947 */ /* 0x000fea0003800000 */
.L_x_38:
[----:B------:R-:W-:Y:S01]  /*24e0*/  FMUL.FTZ R0, R17, R20 ;  /* 0x0000001411007220 */ /* 0x000fe20000410000 */
[----:B------:R-:W-:-:S03]  /*24f0*/  FMUL.FTZ R16, R20, 0.5 ;  /* 0x3f00000014107820 */ /* 0x000fc60000410000 */
[----:B------:R-:W-:-:S04]  /*2500*/  FFMA R17, -R0, R0, R17 ;  /* 0x0000000000117223 */ /* 0x000fc80000000111 */
[----:B------:R-:W-:-:S07]  /*2510*/  FFMA R0, R17, R16, R0 ;  /* 0x0000001011007223 */ /* 0x000fce0000000000 */
.L_x_39:
[----:B------:R-:W-:Y:S05]  /*2520*/  BSYNC.RECONVERGENT B2 ;  /* 0x0000000000027941 */ /* 0x000fea0003800200 */
.L_x_37:
[----:B------:R-:W0:Y:S01]  /*2530*/  LDS R19, [R10+0xff8] ;  /* 0x000ff8000a137984 */ /* 0x000e220000000800 */
[----:B------:R-:W1:Y:S01]  /*2540*/  F2I.NTZ R0, R0 ;  /* 0x0000000000007305 */ /* 0x000e620000203100 */
[----:B------:R-:W-:Y:S01]  /*2550*/  BSSY.RECONVERGENT B2, `(.L_x_40) ;  /* 0x0000018000027945 */ /* 0x000fe20003800200 */
[----:B------:R-:W-:Y:S01]  /*2560*/  VIADD R25, R8, 0xffffffff ;  /* 0xffffffff08197836 */ /* 0x000fe20000000000 */
[----:B------:R-:W2:Y:S04]  /*2570*/  LDS R20, [R11+0xff8] ;  /* 0x000ff8000b147984 */ /* 0x000ea80000000800 */
[----:B------:R3:W4:Y:S01]  /*2580*/  LDS R27, [R12+0xff8] ;  /* 0x000ff8000c1b7984 */ /* 0x0007220000000800 */
[----:B-1----:R-:W-:-:S05]  /*2590*/  IMAD.IADD R21, R21, 0x1, R0 ;  /* 0x0000000115157824 */ /* 0x002fca00078e0200 */
[----:B------:R-:W-:-:S04]  /*25a0*/  IADD3 R21, PT, PT, -R21, R24, R3 ;  /* 0x0000001815157210 */ /* 0x000fc80007ffe103 */
[----:B------:R-:W-:-:S04]  /*25b0*/  ISETP.GT.AND P0, PT, R21, R2, PT ;  /* 0x000000021500720c */ /* 0x000fc80003f04270 */
[----:B------:R-:W-:Y:S02]  /*25c0*/  SEL R26, R8, R15, P0 ;  /* 0x0000000f081a7207 */ /* 0x000fe40000000000 */
[----:B------:R-:W-:Y:S01]  /*25d0*/  VIMNMX R15, PT, PT, R21, R2, !PT ;  /* 0x00000002150f7248 */ /* 0x000fe20007fe0100 */
[----:B0-----:R-:W-:-:S04]  /*25e0*/  FADD R16, R5, -R19 ;  /* 0x8000001305107221 */ /* 0x001fc80000000000 */
[----:B------:R-:W-:Y:S01]  /*25f0*/  FMUL R17, R16, R16 ;  /* 0x0000001010117220 */ /* 0x000fe20000400000 */
[----:B--2---:R-:W-:-:S04]  /*2600*/  FADD R16, R4, -R20 ;  /* 0x8000001404107221 */ /* 0x004fc80000000000 */
[----:B------:R-:W-:-:S04]  /*2610*/  FFMA R0, R16, R16, R17 ;  /* 0x0000001010007223 */ /* 0x000fc80000000011 */
[----:B------:R3:W0:Y:S01]  /*2620*/  MUFU.RSQ R23, R0 ;  /* 0x0000000000177308 */ /* 0x0006220000001400 */
[----:B------:R-:W-:-:S04]  /*2630*/  IADD3 R16, PT, PT, R0, -0xd000000, RZ ;  /* 0xf300000000107810 */ /* 0x000fc80007ffe0ff */
[----:B------:R-:W-:-:S13]  /*2640*/  ISETP.GT.U32.AND P1, PT, R16, 0x727fffff, PT ;  /* 0x727fffff1000780c */ /* 0x000fda0003f24070 */
[----:B0--34-:R-:W-:Y:S05]  /*2650*/  @!P1 BRA `(.L_x_41) ;  /* 0x00000000000c9947 */ /* 0x019fea0003800000 */
[----:B------:R-:W-:-:S07]  /*2660*/  MOV R16, 0x2680 ;  /* 0x0000268000107802 */ /* 0x000fce0000000f00 */
[----:B------:R-:W-:Y:S05]  /*2670*/  CALL.REL.NOINC `($__internal_0_$__cuda_sm20_sqrt_rn_f32_slowpath) ;  /* 0x00000030000c7944 */ /* 0x000fea0003c00000 */
[----:B------:R-:W-:Y:S05]  /*2680*/  BRA `(.L_x_42) ;  /* 0x0000000000107947 */ /* 0x000fea0003800000 */
.L_x_41:
[----:B------:R-:W-:Y:S01]  /*2690*/  FMUL.FTZ R17, R0, R23 ;  /* 0x0000001700117220 */ /* 0x000fe20000410000 */
[----:B------:R-:W-:-:S03]  /*26a0*/  FMUL.FTZ R16, R23, 0.5 ;  /* 0x3f00000017107820 */ /* 0x000fc60000410000 */
[----:B------:R-:W-:-:S04]  /*26b0*/  FFMA R0, -R17, R17, R0 ;  /* 0x0000001111007223 */ /* 0x000fc80000000100 */
[----:B------:R-:W-:-:S07]  /*26c0*/  FFMA R0, R0, R16, R17 ;  /* 0x0000001000007223 */ /* 0x000fce0000000011 */
.L_x_42:
[----:B------:R-:W-:Y:S05]  /*26d0*/  BSYNC.RECONVERGENT B2 ;  /* 0x0000000000027941 */ /* 0x000fea0003800200 */
.L_x_40:
[----:B------:R-:W-:Y:S01]  /*26e0*/  FADD R18, R6, -R18 ;  /* 0x8000001206127221 */ /* 0x000fe20000000000 */
[----:B------:R-:W-:Y:S01]  /*26f0*/  FADD R13, R7, -R13 ;  /* 0x8000000d070d7221 */ /* 0x000fe20000000000 */
[----:B------:R0:W1:Y:S01]  /*2700*/  F2I.NTZ R24, R0 ;  /* 0x0000000000187305 */ /* 0x0000620000203100 */
[----:B------:R-:W-:Y:S01]  /*2710*/  BSSY.RECONVERGENT B2, `(.L_x_43) ;  /* 0x000000f000027945 */ /* 0x000fe20003800200 */
[----:B------:R-:W-:-:S04]  /*2720*/  FMUL R18, R18, R18 ;  /* 0x0000001212127220 */ /* 0x000fc80000400000 */
[----:B------:R-:W-:-:S04]  /*2730*/  FFMA R17, R13, R13, R18 ;  /* 0x0000000d0d117223 */ /* 0x000fc80000000012 */
[----:B------:R-:W-:Y:S01]  /*2740*/  VIADD R13, R17, 0xf3000000 ;  /* 0xf3000000110d7836 */ /* 0x000fe20000000000 */
[----:B------:R0:W2:Y:S04]  /*2750*/  MUFU.RSQ R16, R17 ;  /* 0x0000001100107308 */ /* 0x0000a80000001400 */
[----:B------:R-:W-:-:S13]  /*2760*/  ISETP.GT.U32.AND P0, PT, R13, 0x727fffff, PT ;  /* 0x727fffff0d00780c */ /* 0x000fda0003f04070 */
[----:B012---:R-:W-:Y:S05]  /*2770*/  @!P0 BRA `(.L_x_44) ;  /* 0x0000000000108947 */ /* 0x007fea0003800000 */
[----:B------:R-:W-:Y:S02]  /*2780*/  MOV R0, R17 ;  /* 0x0000001100007202 */ /* 0x000fe40000000f00 */
[----:B------:R-:W-:-:S07]  /*2790*/  MOV R16, 0x27b0 ;  /* 0x000027b000107802 */ /* 0x000fce0000000f00 */
[----:B------:R-:W-:Y:S05]  /*27a0*/  CALL.REL.NOINC `($__internal_0_$__cuda_sm20_sqrt_rn_f32_slowpath) ;  /* 0x0000002c00c07944 */ /* 0x000fea0003c00000 */
[----:B------:R-:W-:Y:S05]  /*27b0*/  BRA `(.L_x_45) ;  /* 0x0000000000107947 */ /* 0x000fea0003800000 */
.L_x_44:
[----:B------:R-:W-:Y:S01]  /*27c0*/  FMUL.FTZ R0, R17, R16 ;  /* 0x0000001011007220 */ /* 0x000fe20000410000 */
[----:B------:R-:W-:-:S03]  /*27d0*/  FMUL.FTZ R16, R16, 0.5 ;  /* 0x3f00000010107820 */ /* 0x000fc60000410000 */
[----:B------:R-:W-:-:S04]  /*27e0*/  FFMA R13, -R0, R0, R17 ;  /* 0x00000000000d7223 */ /* 0x000fc80000000111 */
[----:B------:R-:W-:-:S07]  /*27f0*/  FFMA R0, R13, R16, R0 ;  /* 0x000000100d007223 */ /* 0x000fce0000000000 */
.L_x_45:
[----:B------:R-:W-:Y:S05]  /*2800*/  BSYNC.RECONVERGENT B2 ;  /* 0x0000000000027941 */ /* 0x000fea0003800200 */
.L_x_43:
[----:B------:R-:W0:Y:S01]  /*2810*/  LDS R13, [R10+0xff4] ;  /* 0x000ff4000a0d7984 */ /* 0x000e220000000800 */
[----:B------:R-:W1:Y:S01]  /*2820*/  F2I.NTZ R17, R0 ;  /* 0x0000000000117305 */ /* 0x000e620000203100 */
[----:B------:R-:W-:Y:S02]  /*2830*/  BSSY.RECONVERGENT B2, `(.L_x_46) ;  /* 0x0000019000027945 */ /* 0x000fe40003800200 */
[----:B------:R-:W2:Y:S01]  /*2840*/  LDS R18, [R11+0xff4] ;  /* 0x000ff4000b127984 */ /* 0x000ea20000000800 */
[----:B-1----:R-:W-:-:S05]  /*2850*/  IMAD.IADD R16, R24, 0x1, R17 ;  /* 0x0000000118107824 */ /* 0x002fca00078e0211 */
[----:B------:R-:W-:Y:S02]  /*2860*/  IADD3 R16, PT, PT, -R16, R27, R3 ;  /* 0x0000001b10107210 */ /* 0x000fe40007ffe103 */
[----:B------:R1:W3:Y:S02]  /*2870*/  LDS R27, [R12+0xff4] ;  /* 0x000ff4000c1b7984 */ /* 0x0002e40000000800 */
[----:B------:R-:W-:Y:S02]  /*2880*/  ISETP.GT.AND P1, PT, R16, R15, PT ;  /* 0x0000000f1000720c */ /* 0x000fe40003f24270 */
[----:B------:R-:W-:Y:S02]  /*2890*/  VIMNMX R15, PT, PT, R15, R16, !PT ;  /* 0x000000100f0f7248 */ /* 0x000fe40007fe0100 */
[----:B------:R-:W-:Y:S02]  /*28a0*/  ISETP.GT.OR P0, PT, R21, R2, P1 ;  /* 0x000000021500720c */ /* 0x000fe40000f04670 */
[----:B------:R-:W-:Y:S01]  /*28b0*/  SEL R24, R25, R26, P1 ;  /* 0x0000001a19187207 */ /* 0x000fe20000800000 */
[----:B0-----:R-:W-:-:S04]  /*28c0*/  FADD R17, R5, -R13 ;  /* 0x8000000d05117221 */ /* 0x001fc80000000000 */
[----:B------:R-:W-:Y:S01]  /*28d0*/  FMUL R22, R17, R17 ;  /* 0x0000001111167220 */ /* 0x000fe20000400000 */
[----:B--2---:R-:W-:-:S04]  /*28e0*/  FADD R17, R4, -R18 ;  /* 0x8000001204117221 */ /* 0x004fc80000000000 */
[----:B------:R-:W-:-:S04]  /*28f0*/  FFMA R0, R17, R17, R22 ;  /* 0x0000001111007223 */ /* 0x000fc80000000016 */
[----:B------:R-:W-:Y:S01]  /*2900*/  VIADD R2, R0, 0xf3000000 ;  /* 0xf300000000027836 */ /* 0x000fe20000000000 */
[----:B------:R1:W0:Y:S04]  /*2910*/  MUFU.RSQ R17, R0 ;  /* 0x0000000000117308 */ /* 0x0002280000001400 */
[----:B------:R-:W-:Y:S02]  /*2920*/  ISETP.GT.U32.AND P2, PT, R2, 0x727fffff, PT ;  /* 0x727fffff0200780c */ /* 0x000fe40003f44070 */
[----:B------:R-:W-:-:S11]  /*2930*/  IADD3 R2, PT, PT, R8, -0x2, RZ ;  /* 0xfffffffe08027810 */ /* 0x000fd60007ffe0ff */
[----:B01-3--:R-:W-:Y:S05]  /*2940*/  @!P2 BRA `(.L_x_47) ;  /* 0x00000000000ca947 */ /* 0x00bfea0003800000 */
[----:B------:R-:W-:-:S07]  /*2950*/  MOV R16, 0x2970 ;  /* 0x0000297000107802 */ /* 0x000fce0000000f00 */
[----:B------:R-:W-:Y:S05]  /*2960*/  CALL.REL.NOINC `($__internal_0_$__cuda_sm20_sqrt_rn_f32_slowpath) ;  /* 0x0000002c00507944 */ /* 0x000fea0003c00000 */
[----:B------:R-:W-:Y:S05]  /*2970*/  BRA `(.L_x_48) ;  /* 0x0000000000107947 */ /* 0x000fea0003800000 */
.L_x_47:
[----:B------:R-:W-:Y:S01]  /*2980*/  FMUL.FTZ R21, R0, R17 ;  /* 0x0000001100157220 */ /* 0x000fe20000410000 */
[----:B------:R-:W-:-:S03]  /*2990*/  FMUL.FTZ R17, R17, 0.5 ;  /* 0x3f00000011117820 */ /* 0x000fc60000410000 */
[----:B------:R-:W-:-:S04]  /*29a0*/  FFMA R0, -R21, R21, R0 ;  /* 0x0000001515007223 */ /* 0x000fc80000000100 */
[----:B------:R-:W-:-:S07]  /*29b0*/  FFMA R0, R0, R17, R21 ;  /* 0x0000001100007223 */ /* 0x000fce0000000015 */
.L_x_48:
[----:B------:R-:W-:Y:S05]  /*29c0*/  BSYNC.RECONVERGENT B2 ;  /* 0x0000000000027941 */ /* 0x000fea0003800200 */
.L_x_46:
        /* <DEDUP_REMOVED lines=10> */
[----:B------:R-:W-:Y:S01]  /*2a70*/  IMAD.MOV.U32 R0, RZ, RZ, R17 ;  /* 0x000000ffff007224 */ /* 0x000fe200078e0011 */
[----:B------:R-:W-:-:S07]  /*2a80*/  MOV R16, 0x2aa0 ;  /* 0x00002aa000107802 */ /* 0x000fce0000000f00 */
[----:B------:R-:W-:Y:S05]  /*2a90*/  CALL.REL.NOINC `($__internal_0_$__cuda_sm20_sqrt_rn_f32_slowpath) ;  /* 0x0000002c00047944 */ /* 0x000fea0003c00000 */
[----:B------:R-:W-:Y:S05]  /*2aa0*/  BRA `(.L_x_51) ;  /* 0x0000000000107947 */ /* 0x000fea0003800000 */
.L_x_50:
[----:B------:R-:W-:Y:S01]  /*2ab0*/  FMUL.FTZ R0, R17, R20 ;  /* 0x0000001411007220 */ /* 0x000fe20000410000 */
[----:B------:R-:W-:-:S03]  /*2ac0*/  FMUL.FTZ R16, R20, 0.5 ;  /* 0x3f00000014107820 */ /* 0x000fc60000410000 */
[----:B------:R-:W-:-:S04]  /*2ad0*/  FFMA R17, -R0, R0, R17 ;  /* 0x0000000000117223 */ /* 0x000fc80000000111 */
[----:B------:R-:W-:-:S07]  /*2ae0*/  FFMA R0, R17, R16, R0 ;  /* 0x0000001011007223 */ /* 0x000fce0000000000 */
.L_x_51:
[----:B------:R-:W-:Y:S05]  /*2af0*/  BSYNC.RECONVERGENT B2 ;  /* 0x0000000000027941 */ /* 0x000fea0003800200 */
.L_x_49:
[----:B------:R0:W1:Y:S01]  /*2b00*/  LDS R19, [R10+0xff0] ;  /* 0x000ff0000a137984 */ /* 0x0000620000000800 */
[----:B------:R-:W2:Y:S01]  /*2b10*/  F2I.NTZ R0, R0 ;  /* 0x0000000000007305 */ /* 0x000ea20000203100 */
[----:B------:R-:W-:Y:S02]  /*2b20*/  BSSY.RECONVERGENT B2, `(.L_x_52) ;  /* 0x0000018000027945 */ /* 0x000fe40003800200 */
[----:B------:R-:W3:Y:S04]  /*2b30*/  LDS R20, [R11+0xff0] ;  /* 0x000ff0000b147984 */ /* 0x000ee80000000800 */
[----:B------:R-:W4:Y:S01]  /*2b40*/  LDS R12, [R12+0xff0] ;  /* 0x000ff0000c0c7984 */ /* 0x000f220000000800 */
[----:B0-----:R-:W-:Y:S02]  /*2b50*/  VIADD R10, R8, 0xfffffffd ;  /* 0xfffffffd080a7836 */ /* 0x001fe40000000000 */
[----:B-1----:R-:W-:Y:S01]  /*2b60*/  FADD R16, R5, -R19 ;  /* 0x8000001305107221 */ /* 0x002fe20000000000 */
[----:B---3--:R-:W-:-:S03]  /*2b70*/  FADD R17, R4, -R20 ;  /* 0x8000001404117221 */ /* 0x008fc60000000000 */
[----:B------:R-:W-:Y:S01]  /*2b80*/  FMUL R22, R16, R16 ;  /* 0x0000001010167220 */ /* 0x000fe20000400000 */
[----:B--2---:R-:W-:-:S03]  /*2b90*/  IADD3 R16, PT, PT, R21, R0, RZ ;  /* 0x0000000015107210 */ /* 0x004fc60007ffe0ff */
[----:B------:R-:W-:Y:S01]  /*2ba0*/  FFMA R0, R17, R17, R22 ;  /* 0x0000001111007223 */ /* 0x000fe20000000016 */
[----:B------:R-:W-:-:S03]  /*2bb0*/  IADD3 R16, PT, PT, -R16, R27, R3 ;  /* 0x0000001b10107210 */ /* 0x000fc60007ffe103 */
[----:B------:R-:W-:Y:S01]  /*2bc0*/  VIADD R17, R0, 0xf3000000 ;  /* 0xf300000000117836 */ /* 0x000fe20000000000 */
[----:B------:R0:W1:Y:S01]  /*2bd0*/  MUFU.RSQ R21, R0 ;  /* 0x0000000000157308 */ /* 0x0000620000001400 */
[----:B------:R-:W-:Y:S02]  /*2be0*/  ISETP.GT.AND P1, PT, R16, R15, PT ;  /* 0x0000000f1000720c */ /* 0x000fe40003f24270 */
[----:B------:R-:W-:Y:S02]  /*2bf0*/  VIMNMX R15, PT, PT, R15, R16, !PT ;  /* 0x000000100f0f7248 */ /* 0x000fe40007fe0100 */
[----:B------:R-:W-:Y:S02]  /*2c00*/  ISETP.GT.U32.AND P2, PT, R17, 0x727fffff, PT ;  /* 0x727fffff1100780c */ /* 0x000fe40003f44070 */
[----:B------:R-:W-:-:S11]  /*2c10*/  SEL R24, R2, R24, P1 ;  /* 0x0000001802187207 */ /* 0x000fd60000800000 */
[----:B01--4-:R-:W-:Y:S05]  /*2c20*/  @!P2 BRA `(.L_x_53) ;  /* 0x00000000000ca947 */ /* 0x013fea0003800000 */
[----:B------:R-:W-:-:S07]  /*2c30*/  MOV R16, 0x2c50 ;  /* 0x00002c5000107802 */ /* 0x000fce0000000f00 */
[----:B------:R-:W-:Y:S05]  /*2c40*/  CALL.REL.NOINC `($__internal_0_$__cuda_sm20_sqrt_rn_f32_slowpath) ;  /* 0x0000002800987944 */ /* 0x000fea0003c00000 */
[----:B------:R-:W-:Y:S05]  /*2c50*/  BRA `(.L_x_54) ;  /* 0x0000000000107947 */ /* 0x000fea0003800000 */
.L_x_53:
[----:B------:R-:W-:Y:S01]  /*2c60*/  FMUL.FTZ R11, R0, R21 ;  /* 0x00000015000b7220 */ /* 0x000fe20000410000 */
[----:B------:R-:W-:-:S03]  /*2c70*/  FMUL.FTZ R2, R21, 0.5 ;  /* 0x3f00000015027820 */ /* 0x000fc60000410000 */
[----:B------:R-:W-:-:S04]  /*2c80*/  FFMA R0, -R11, R11, R0 ;  /* 0x0000000b0b007223 */ /* 0x000fc80000000100 */
[----:B------:R-:W-:-:S07]  /*2c90*/  FFMA R0, R0, R2, R11 ;  /* 0x0000000200007223 */ /* 0x000fce000000000b */
.L_x_54:
[----:B------:R-:W-:Y:S05]  /*2ca0*/  BSYNC.RECONVERGENT B2 ;  /* 0x0000000000027941 */ /* 0x000fea0003800200 */
.L_x_52:
        /* <DEDUP_REMOVED lines=14> */
.L_x_56:
[----:B------:R-:W-:Y:S01]  /*2d90*/  FMUL.FTZ R0, R17, R16 ;  /* 0x0000001011007220 */ /* 0x000fe20000410000 */
[----:B------:R-:W-:-:S03]  /*2da0*/  FMUL.FTZ R13, R16, 0.5 ;  /* 0x3f000000100d7820 */ /* 0x000fc60000410000 */
[----:B------:R-:W-:-:S04]  /*2db0*/  FFMA R11, -R0, R0, R17 ;  /* 0x00000000000b7223 */ /* 0x000fc80000000111 */
[----:B------:R-:W-:-:S07]  /*2dc0*/  FFMA R0, R11, R13, R0 ;  /* 0x0000000d0b007223 */ /* 0x000fce0000000000 */
.L_x_57:
[----:B------:R-:W-:Y:S05]  /*2dd0*/  BSYNC.RECONVERGENT B2 ;  /* 0x0000000000027941 */ /* 0x000fea0003800200 */
.L_x_55:
[----:B------:R-:W0:Y:S01]  /*2de0*/  S2R R13, SR_TID.X ;  /* 0x00000000000d7919 */ /* 0x000e220000002100 */
[----:B------:R-:W1:Y:S01]  /*2df0*/  F2I.NTZ R11, R0 ;  /* 0x00000000000b7305 */ /* 0x000e620000203100 */
[----:B------:R-:W-:Y:S02]  /*2e00*/  VIADD R9, R9, 0x4 ;  /* 0x0000000409097836 */ /* 0x000fe40000000000 */
[----:B------:R-:W-:Y:S02]  /*2e10*/  VIADD R8, R8, 0xfffffffc ;  /* 0xfffffffc08087836 */ /* 0x000fe40000000000 */
[----:B-1----:R-:W-:-:S05]  /*2e20*/  IMAD.IADD R2, R2, 0x1, R11 ;  /* 0x0000000102027824 */ /* 0x002fca00078e020b */
[----:B------:R-:W-:Y:S02]  /*2e30*/  IADD3 R2, PT, PT, -R2, R12, R3 ;  /* 0x0000000c02027210 */ /* 0x000fe40007ffe103 */
[----:B------:R-:W-:-:S04]  /*2e40*/  LOP3.LUT R12, R29, 0xfffffffc, RZ, 0xc0, !PT ;  /* 0xfffffffc1d0c7812 */ /* 0x000fc800078ec0ff */
[----:B------:R-:W-:Y:S02]  /*2e50*/  ISETP.NE.AND P2, PT, R9, R12, PT ;  /* 0x0000000c0900720c */ /* 0x000fe40003f45270 */
[----:B0-----:R-:W-:-:S04]  /*2e60*/  IADD3 R13, PT, PT, R13, UR5, RZ ;  /* 0x000000050d0d7c10 */ /* 0x001fc8000fffe0ff */
[----:B------:R-:W-:Y:S02]  /*2e70*/  SEL R11, R13, R14, P0 ;  /* 0x0000000e0d0b7207 */ /* 0x000fe40000000000 */
[----:B------:R-:W-:Y:S02]  /*2e80*/  ISETP.GT.AND P0, PT, R2, R15, PT ;  /* 0x0000000f0200720c */ /* 0x000fe40003f04270 */
[----:B------:R-:W-:Y:S02]  /*2e90*/  VIMNMX R2, PT, PT, R15, R2, !PT ;  /* 0x000000020f027248 */ /* 0x000fe40007fe0100 */
[----:B------:R-:W-:Y:S02]  /*2ea0*/  @!P1 SEL R13, R13, R11, P0 ;  /* 0x0000000b0d0d9207 */ /* 0x000fe40000000000 */
[----:B------:R-:W-:Y:S02]  /*2eb0*/  SEL R15, R10, R24, P0 ;  /* 0x000000180a0f7207 */ /* 0x000fe40000000000 */
[----:B------:R-:W-:Y:S01]  /*2ec0*/  MOV R14, R13 ;  /* 0x0000000d000e7202 */ /* 0x000fe20000000f00 */
[----:B------:R-:W-:Y:S06]  /*2ed0*/  @P2 BRA `(.L_x_58) ;  /* 0xfffffff000c82947 */ /* 0x000fec000383ffff */
.L_x_33:
[----:B------:R-:W-:Y:S05]  /*2ee0*/  BSYNC.RECONVERGENT B1 ;  /* 0x0000000000017941 */ /* 0x000fea0003800200 */
.L_x_32:
[----:B------:R-:W-:-:S13]  /*2ef0*/  LOP3.LUT P0, RZ, R29, 0x3, RZ, 0xc0, !PT ;  /* 0x000000031dff7812 */ /* 0x000fda000780c0ff */
[----:B------:R-:W-:Y:S05]  /*2f00*/  @!P0 BRA `(.L_x_31) ;  /* 0x0000000800d48947 */ /* 0x000fea0003800000 */
[----:B------:R-:W2:Y:S01]  /*2f10*/  LDL.LU R0, [R1+0x8] ;  /* 0x0000080001007983 */ /* 0x000ea20000300800 */
[----:B------:R-:W2:Y:S01]  /*2f20*/  LDCU UR8, c[0x0][0x388] ;  /* 0x00007100ff0877ac */ /* 0x000ea20008000800 */
[----:B------:R-:W-:Y:S01]  /*2f30*/  BSSY.RECONVERGENT B1, `(.L_x_59) ;  /* 0x0000072000017945 */ /* 0x000fe20003800200 */
[----:B--2---:R-:W-:-:S04]  /*2f40*/  IADD3 R11, PT, PT, -R0, UR8, RZ ;  /* 0x00000008000b7c10 */ /* 0x004fc8000fffe1ff */
[----:B------:R-:W-:-:S04]  /*2f50*/  LOP3.LUT R0, R11, 0x3, RZ, 0xc0, !PT ;  /* 0x000000030b007812 */ /* 0x000fc800078ec0ff */
[----:B------:R-:W-:-:S13]  /*2f60*/  ISETP.NE.AND P0, PT, R0, 0x1, PT ;  /* 0x000000010000780c */ /* 0x000fda0003f05270 */
[----:B------:R-:W-:Y:S05]  /*2f70*/  @!P0 BRA `(.L_x_60) ;  /* 0x0000000400b48947 */ /* 0x000fea0003800000 */
[----:B------:R-:W0:Y:S01]  /*2f80*/  S2UR UR9, SR_CgaCtaId ;  /* 0x00000000000979c3 */ /* 0x000e220000008800 */
[----:B------:R-:W-:Y:S01]  /*2f90*/  UMOV UR8, 0x400 ;  /* 0x0000040000087882 */ /* 0x000fe20000000000 */
[----:B------:R-:W-:Y:S01]  /*2fa0*/  VIADD R12, R8, -UR14 ;  /* 0x8000000e080c7c36 */ /* 0x000fe20008000000 */
        /* <DEDUP_REMOVED lines=20> */
[----:B------:R-:W-:Y:S02]  /*30f0*/  MOV R0, R17 ;  /* 0x0000001100007202 */ /* 0x000fe40000000f00 */
[----:B------:R-:W-:-:S07]  /*3100*/  MOV R16, 0x3120 ;  /* 0x0000312000107802 */ /* 0x000fce0000000f00 */
[----:B------:R-:W-:Y:S05]  /*3110*/  CALL.REL.NOINC `($__internal_0_$__cuda_sm20_sqrt_rn_f32_slowpath) ;  /* 0x0000002400647944 */ /* 0x000fea0003c00000 */
[----:B------:R-:W-:Y:S05]  /*3120*/  BRA `(.L_x_63) ;  /* 0x0000000000107947 */ /* 0x000fea0003800000 */
.L_x_62:
[----:B------:R-:W-:Y:S01]  /*3130*/  FMUL.FTZ R0, R17, R16 ;  /* 0x0000001011007220 */ /* 0x000fe20000410000 */
[----:B------:R-:W-:-:S03]  /*3140*/  FMUL.FTZ R16, R16, 0.5 ;  /* 0x3f00000010107820 */ /* 0x000fc60000410000 */
[----:B------:R-:W-:-:S04]  /*3150*/  FFMA R17, -R0, R0, R17 ;  /* 0x0000000000117223 */ /* 0x000fc80000000111 */
[----:B------:R-:W-:-:S07]  /*3160*/  FFMA R0, R17, R16, R0 ;  /* 0x0000001011007223 */ /* 0x000fce0000000000 */
.L_x_63:
[----:B------:R-:W-:Y:S05]  /*3170*/  BSYNC.RECONVERGENT B2 ;  /* 0x0000000000027941 */ /* 0x000fea0003800200 */
.L_x_61:
        /* <DEDUP_REMOVED lines=14> */
.L_x_65:
[----:B------:R-:W-:Y:S01]  /*3260*/  FMUL.FTZ R0, R17, R20 ;  /* 0x0000001411007220 */ /* 0x000fe20000410000 */
[----:B------:R-:W-:-:S03]  /*3270*/  FMUL.FTZ R16, R20, 0.5 ;  /* 0x3f00000014107820 */ /* 0x000fc60000410000 */
[----:B------:R-:W-:-:S04]  /*3280*/  FFMA R17, -R0, R0, R17 ;  /* 0x0000000000117223 */ /* 0x000fc80000000111 */
[----:B------:R-:W-:-:S07]  /*3290*/  FFMA R0, R17, R16, R0 ;  /* 0x0000001011007223 */ /* 0x000fce0000000000 */
.L_x_66:
[----:B------:R-:W-:Y:S05]  /*32a0*/  BSYNC.RECONVERGENT B2 ;  /* 0x0000000000027941 */ /* 0x000fea0003800200 */
.L_x_64:
[----:B------:R-:W0:Y:S01]  /*32b0*/  LDS R19, [R13+0xff8] ;  /* 0x000ff8000d137984 */ /* 0x000e220000000800 */
[----:B------:R-:W1:Y:S01]  /*32c0*/  F2I.NTZ R0, R0 ;  /* 0x0000000000007305 */ /* 0x000e620000203100 */
[----:B------:R-:W-:Y:S02]  /*32d0*/  BSSY.RECONVERGENT B2, `(.L_x_67) ;  /* 0x0000019000027945 */ /* 0x000fe40003800200 */
[----:B------:R-:W2:Y:S04]  /*32e0*/  LDS R20, [R18+0xff8] ;  /* 0x000ff80012147984 */ /* 0x000ea80000000800 */
[----:B------:R3:W4:Y:S01]  /*32f0*/  LDS R13, [R12+0xff8] ;  /* 0x000ff8000c0d7984 */ /* 0x0007220000000800 */
[----:B-1----:R-:W-:Y:S01]  /*3300*/  IADD3 R21, PT, PT, R21, R0, RZ ;  /* 0x0000000015157210 */ /* 0x002fe20007ffe0ff */
[----:B---3--:R-:W-:-:S03]  /*3310*/  VIADD R12, R8, 0xffffffff ;  /* 0xffffffff080c7836 */ /* 0x008fc60000000000 */
[----:B------:R-:W-:-:S04]  /*3320*/  IADD3 R21, PT, PT, -R21, R24, R3 ;  /* 0x0000001815157210 */ /* 0x000fc80007ffe103 */
[----:B------:R-:W-:Y:S02]  /*3330*/  ISETP.GT.AND P0, PT, R21, R2, PT ;  /* 0x000000021500720c */ /* 0x000fe40003f04270 */
[----:B------:R-:W-:Y:S02]  /*3340*/  VIMNMX R2, PT, PT, R2, R21, !PT ;  /* 0x0000001502027248 */ /* 0x000fe40007fe0100 */
[----:B------:R-:W-:Y:S01]  /*3350*/  SEL R15, R8, R15, P0 ;  /* 0x0000000f080f7207 */ /* 0x000fe20000000000 */
[----:B0-----:R-:W-:Y:S01]  /*3360*/  FADD R17, R5, -R19 ;  /* 0x8000001305117221 */ /* 0x001fe20000000000 */
[----:B--2---:R-:W-:-:S03]  /*3370*/  FADD R16, R4, -R20 ;  /* 0x8000001404107221 */ /* 0x004fc60000000000 */
[----:B------:R-:W-:-:S04]  /*3380*/  FMUL R17, R17, R17 ;  /* 0x0000001111117220 */ /* 0x000fc80000400000 */
[----:B------:R-:W-:-:S04]  /*3390*/  FFMA R17, R16, R16, R17 ;  /* 0x0000001010117223 */ /* 0x000fc80000000011 */
[----:B------:R-:W-:Y:S01]  /*33a0*/  VIADD R16, R17, 0xf3000000 ;  /* 0xf300000011107836 */ /* 0x000fe20000000000 */
[----:B------:R0:W1:Y:S04]  /*33b0*/  MUFU.RSQ R22, R17 ;  /* 0x0000001100167308 */ /* 0x0000680000001400 */
[----:B------:R-:W-:-:S13]  /*33c0*/  ISETP.GT.U32.AND P1, PT, R16, 0x727fffff, PT ;  /* 0x727fffff1000780c */ /* 0x000fda0003f24070 */
[----:B01--4-:R-:W-:Y:S05]  /*33d0*/  @!P1 BRA `(.L_x_68) ;  /* 0x0000000000109947 */ /* 0x013fea0003800000 */
[----:B------:R-:W-:Y:S02]  /*33e0*/  MOV R0, R17 ;  /* 0x0000001100007202 */ /* 0x000fe40000000f00 */
[----:B------:R-:W-:-:S07]  /*33f0*/  MOV R16, 0x3410 ;  /* 0x0000341000107802 */ /* 0x000fce0000000f00 */
[----:B------:R-:W-:Y:S05]  /*3400*/  CALL.REL.NOINC `($__internal_0_$__cuda_sm20_sqrt_rn_f32_slowpath) ;  /* 0x0000002000a87944 */ /* 0x000fea0003c00000 */
[----:B------:R-:W-:Y:S05]  /*3410*/  BRA `(.L_x_69) ;  /* 0x0000000000107947 */ /* 0x000fea0003800000 */
.L_x_68:
[----:B------:R-:W-:Y:S01]  /*3420*/  FMUL.FTZ R0, R17, R22 ;  /* 0x0000001611007220 */ /* 0x000fe20000410000 */
[----:B------:R-:W-:-:S03]  /*3430*/  FMUL.FTZ R16, R22, 0.5 ;  /* 0x3f00000016107820 */ /* 0x000fc60000410000 */
[----:B------:R-:W-:-:S04]  /*3440*/  FFMA R17, -R0, R0, R17 ;  /* 0x0000000000117223 */ /* 0x000fc80000000111 */
[----:B------:R-:W-:-:S07]  /*3450*/  FFMA R0, R17, R16, R0 ;  /* 0x0000001011007223 */ /* 0x000fce0000000000 */
.L_x_69:
[----:B------:R-:W-:Y:S05]  /*3460*/  BSYNC.RECONVERGENT B2 ;  /* 0x0000000000027941 */ /* 0x000fea0003800200 */
.L_x_67:
[----:B------:R-:W-:Y:S01]  /*3470*/  FADD R9, R6, -R9 ;  /* 0x8000000906097221 */ /* 0x000fe20000000000 */
[----:B------:R-:W-:Y:S01]  /*3480*/  FADD R10, R7, -R10 ;  /* 0x8000000a070a7221 */ /* 0x000fe20000000000 */
[----:B------:R-:W-:Y:S02]  /*3490*/  BSSY.RECONVERGENT B2, `(.L_x_70) ;  /* 0x0000010000027945 */ /* 0x000fe40003800200 */
[----:B------:R-:W-:-:S04]  /*34a0*/  FMUL R9, R9, R9 ;  /* 0x0000000909097220 */ /* 0x000fc80000400000 */
[----:B------:R-:W-:Y:S02]  /*34b0*/  FFMA R17, R10, R10, R9 ;  /* 0x0000000a0a117223 */ /* 0x000fe40000000009 */
[----:B------:R0:W1:Y:S02]  /*34c0*/  F2I.NTZ R9, R0 ;  /* 0x0000000000097305 */ /* 0x0000640000203100 */
[----:B------:R-:W-:-:S05]  /*34d0*/  VIADD R10, R17, 0xf3000000 ;  /* 0xf3000000110a7836 */ /* 0x000fca0000000000 */
[----:B------:R-:W-:Y:S01]  /*34e0*/  ISETP.GT.U32.AND P1, PT, R10, 0x727fffff, PT ;  /* 0x727fffff0a00780c */ /* 0x000fe20003f24070 */
[----:B------:R0:W2:-:S12]  /*34f0*/  MUFU.RSQ R16, R17 ;  /* 0x0000001100107308 */ /* 0x0000980000001400 */
[----:B01----:R-:W-:Y:S05]  /*3500*/  @!P1 BRA `(.L_x_71) ;  /* 0x0000000000109947 */ /* 0x003fea0003800000 */
[----:B------:R-:W-:Y:S01]  /*3510*/  IMAD.MOV.U32 R0, RZ, RZ, R17 ;  /* 0x000000ffff007224 */ /* 0x000fe200078e0011 */
[----:B--2---:R-:W-:-:S07]  /*3520*/  MOV R16, 0x3540 ;  /* 0x0000354000107802 */ /* 0x004fce0000000f00 */
[----:B------:R-:W-:Y:S05]  /*3530*/  CALL.REL.NOINC `($__internal_0_$__cuda_sm20_sqrt_rn_f32_slowpath) ;  /* 0x00000020005c7944 */ /* 0x000fea0003c00000 */
[----:B------:R-:W-:Y:S05]  /*3540*/  BRA `(.L_x_72) ;  /* 0x0000000000107947 */ /* 0x000fea0003800000 */
.L_x_71:
[----:B--2---:R-:W-:Y:S01]  /*3550*/  FMUL.FTZ R0, R17, R16 ;  /* 0x0000001011007220 */ /* 0x004fe20000410000 */
[----:B------:R-:W-:-:S03]  /*3560*/  FMUL.FTZ R10, R16, 0.5 ;  /* 0x3f000000100a7820 */ /* 0x000fc60000410000 */
[----:B------:R-:W-:-:S04]  /*3570*/  FFMA R17, -R0, R0, R17 ;  /* 0x0000000000117223 */ /* 0x000fc80000000111 */
[----:B------:R-:W-:-:S07]  /*3580*/  FFMA R0, R17, R10, R0 ;  /* 0x0000000a11007223 */ /* 0x000fce0000000000 */
.L_x_72:
[----:B------:R-:W-:Y:S05]  /*3590*/  BSYNC.RECONVERGENT B2 ;  /* 0x0000000000027941 */ /* 0x000fea0003800200 */
.L_x_70:
[----:B------:R-:W0:Y:S01]  /*35a0*/  S2R R16, SR_TID.X ;  /* 0x0000000000107919 */ /* 0x000e220000002100 */
[----:B------:R-:W1:Y:S01]  /*35b0*/  F2I.NTZ R0, R0 ;  /* 0x0000000000007305 */ /* 0x000e620000203100 */
[----:B------:R-:W-:Y:S01]  /*35c0*/  VIADD R8, R8, 0xfffffffe ;  /* 0xfffffffe08087836 */ /* 0x000fe20000000000 */
[----:B-1----:R-:W-:-:S04]  /*35d0*/  IADD3 R10, PT, PT, R9, R0, RZ ;  /* 0x00000000090a7210 */ /* 0x002fc80007ffe0ff */
[----:B------:R-:W-:-:S04]  /*35e0*/  IADD3 R13, PT, PT, -R10, R13, R3 ;  /* 0x0000000d0a0d7210 */ /* 0x000fc80007ffe103 */
[----:B------:R-:W-:Y:S02]  /*35f0*/  ISETP.GT.AND P1, PT, R13, R2, PT ;  /* 0x000000020d00720c */ /* 0x000fe40003f24270 */
[----:B------:R-:W-:Y:S02]  /*3600*/  VIMNMX R2, PT, PT, R2, R13, !PT ;  /* 0x0000000d02027248 */ /* 0x000fe40007fe0100 */
[----:B------:R-:W-:Y:S01]  /*3610*/  SEL R15, R12, R15, P1 ;  /* 0x0000000f0c0f7207 */ /* 0x000fe20000800000 */
[----:B0-----:R-:W-:-:S05]  /*3620*/  VIADD R9, R16, UR5 ;  /* 0x0000000510097c36 */ /* 0x001fca0008000000 */
[----:B------:R-:W-:-:S04]  /*3630*/  @!P0 SEL R9, R9, R14, P1 ;  /* 0x0000000e09098207 */ /* 0x000fc80000800000 */
[----:B------:R-:W-:-:S07]  /*3640*/  MOV R14, R9 ;  /* 0x00000009000e7202 */ /* 0x000fce0000000f00 */
.L_x_60:
[----:B------:R-:W-:Y:S05]  /*3650*/  BSYNC.RECONVERGENT B1 ;  /* 0x0000000000017941 */ /* 0x000fea0003800200 */
.L_x_59:
[----:B------:R-:W-:-:S04]  /*3660*/  LOP3.LUT R11, R11, 0x1, RZ, 0xc0, !PT ;  /* 0x000000010b0b7812 */ /* 0x000fc800078ec0ff */
[----:B------:R-:W-:-:S13]  /*3670*/  ISETP.NE.U32.AND P0, PT, R11, 0x1, PT ;  /* 0x000000010b00780c */ /* 0x000fda0003f05070 */
[----:B------:R-:W-:Y:S05]  /*3680*/  @P0 BRA `(.L_x_31) ;  /* 0x0000000000f40947 */ /* 0x000fea0003800000 */
        /* <DEDUP_REMOVED lines=8> */
[C---:B------:R-:W-:Y:S02]  /*3710*/  LEA R9, R0.reuse, UR12, 0x2 ;  /* 0x0000000c00097c11 */ /* 0x040fe4000f8e10ff */
[----:B-1----:R-:W-:Y:S01]  /*3720*/  LEA R10, R0, UR15, 0x2 ;  /* 0x0000000f000a7c11 */ /* 0x002fe2000f8e10ff */
[----:B------:R-:W-:-:S03]  /*3730*/  ULEA UR8, UR9, UR8, 0x18 ;  /* 0x0000000809087291 */ /* 0x000fc6000f8ec0ff */
[----:B------:R-:W0:Y:S03]  /*3740*/  LDS R9, [R9+0xffc] ;  /* 0x000ffc0009097984 */ /* 0x000e260000000800 */
[----:B------:R-:W-:Y:S01]  /*3750*/  LEA R11, R0, UR8, 0x2 ;  /* 0x00000008000b7c11 */ /* 0x000fe2000f8e10ff */
[----:B------:R-:W1:Y:S05]  /*3760*/  LDS R10, [R10+0xffc] ;  /* 0x000ffc000a0a7984 */ /* 0x000e6a0000000800 */
[----:B------:R-:W2:Y:S01]  /*3770*/  LDS R11, [R11+0xffc] ;  /* 0x000ffc000b0b7984 */ /* 0x000ea20000000800 */
[----:B0----5:R-:W-:Y:S01]  /*3780*/  FADD R12, R5, -R9 ;  /* 0x80000009050c7221 */ /* 0x021fe20000000000 */
[----:B-1----:R-:W-:-:S03]  /*3790*/  FADD R0, R4, -R10 ;  /* 0x8000000a04007221 */ /* 0x002fc60000000000 */
[----:B------:R-:W-:-:S04]  /*37a0*/  FMUL R13, R12, R12 ;  /* 0x0000000c0c0d7220 */ /* 0x000fc80000400000 */
[----:B------:R-:W-:-:S04]  /*37b0*/  FFMA R13, R0, R0, R13 ;  /* 0x00000000000d7223 */ /* 0x000fc8000000000d */
[----:B------:R-:W-:Y:S01]  /*37c0*/  VIADD R0, R13, 0xf3000000 ;  /* 0xf30000000d007836 */ /* 0x000fe20000000000 */
[----:B------:R0:W1:Y:S04]  /*37d0*/  MUFU.RSQ R12, R13 ;  /* 0x0000000d000c7308 */ /* 0x0000680000001400 */
[----:B------:R-:W-:-:S13]  /*37e0*/  ISETP.GT.U32.AND P0, PT, R0, 0x727fffff, PT ;  /* 0x727fffff0000780c */ /* 0x000fda0003f04070 */
[----:B012---:R-:W-:Y:S05]  /*37f0*/  @!P0 BRA `(.L_x_74) ;  /* 0x0000000000108947 */ /* 0x007fea0003800000 */
[----:B------:R-:W-:Y:S02]  /*3800*/  MOV R0, R13 ;  /* 0x0000000d00007202 */ /* 0x000fe40000000f00 */
[----:B------:R-:W-:-:S07]  /*3810*/  MOV R16, 0x3830 ;  /* 0x0000383000107802 */ /* 0x000fce0000000f00 */
[----:B------:R-:W-:Y:S05]  /*3820*/  CALL.REL.NOINC `($__internal_0_$__cuda_sm20_sqrt_rn_f32_slowpath) ;  /* 0x0000001c00a07944 */ /* 0x000fea0003c00000 */
[----:B------:R-:W-:Y:S05]  /*3830*/  BRA `(.L_x_75) ;  /* 0x0000000000107947 */ /* 0x000fea0003800000 */
.L_x_74:
[----:B------:R-:W-:Y:S01]  /*3840*/  FMUL.FTZ R0, R13, R12 ;  /* 0x0000000c0d007220 */ /* 0x000fe20000410000 */
[----:B------:R-:W-:-:S03]  /*3850*/  FMUL.FTZ R12, R12, 0.5 ;  /* 0x3f0000000c0c7820 */ /* 0x000fc60000410000 */
[----:B------:R-:W-:-:S04]  /*3860*/  FFMA R13, -R0, R0, R13 ;  /* 0x00000000000d7223 */ /* 0x000fc8000000010d */
[----:B------:R-:W-:-:S07]  /*3870*/  FFMA R0, R13, R12, R0 ;  /* 0x0000000c0d007223 */ /* 0x000fce0000000000 */
.L_x_75:
[----:B------:R-:W-:Y:S05]  /*3880*/  BSYNC.RECONVERGENT B1 ;  /* 0x0000000000017941 */ /* 0x000fea0003800200 */
.L_x_73:
        /* <DEDUP_REMOVED lines=14> */
.L_x_77:
[----:B--2---:R-:W-:Y:S01]  /*3970*/  FMUL.FTZ R0, R17, R16 ;  /* 0x0000001011007220 */ /* 0x004fe20000410000 */
[----:B------:R-:W-:-:S03]  /*3980*/  FMUL.FTZ R16, R16, 0.5 ;  /* 0x3f00000010107820 */ /* 0x000fc60000410000 */
[----:B------:R-:W-:-:S04]  /*3990*/  FFMA R13, -R0, R0, R17 ;  /* 0x00000000000d7223 */ /* 0x000fc80000000111 */
[----:B------:R-:W-:-:S07]  /*39a0*/  FFMA R0, R13, R16, R0 ;  /* 0x000000100d007223 */ /* 0x000fce0000000000 */
.L_x_78:
[----:B------:R-:W-:Y:S05]  /*39b0*/  BSYNC.RECONVERGENT B1 ;  /* 0x0000000000017941 */ /* 0x000fea0003800200 */
.L_x_76:
[----:B------:R-:W0:Y:S01]  /*39c0*/  F2I.NTZ R13, R0 ;  /* 0x00000000000d7305 */ /* 0x000e220000203100 */
[----:B------:R-:W1:Y:S01]  /*39d0*/  S2R R16, SR_TID.X ;  /* 0x0000000000107919 */ /* 0x000e620000002100 */
[----:B------:R-:W-:Y:S01]  /*39e0*/  MOV R19, R9 ;  /* 0x0000000900137202 */ /* 0x000fe20000000f00 */
[----:B------:R-:W-:Y:S01]  /*39f0*/  IMAD.MOV.U32 R20, RZ, RZ, R10 ;  /* 0x000000ffff147224 */ /* 0x000fe200078e000a */
[----:B0-----:R-:W-:-:S04]  /*3a00*/  IADD3 R12, PT, PT, R12, R13, RZ ;  /* 0x0000000d0c0c7210 */ /* 0x001fc80007ffe0ff */
[----:B------:R-:W-:-:S04]  /*3a10*/  IADD3 R11, PT, PT, -R12, R11, R3 ;  /* 0x0000000b0c0b7210 */ /* 0x000fc80007ffe103 */
[----:B------:R-:W-:Y:S02]  /*3a20*/  ISETP.GT.AND P0, PT, R11, R2, PT ;  /* 0x000000020b00720c */ /* 0x000fe40003f04270 */
[----:B------:R-:W-:Y:S02]  /*3a30*/  VIMNMX R2, PT, PT, R2, R11, !PT ;  /* 0x0000000b02027248 */ /* 0x000fe40007fe0100 */
[----:B------:R-:W-:-:S09]  /*3a40*/  SEL R15, R8, R15, P0 ;  /* 0x0000000f080f7207 */ /* 0x000fd20000000000 */
[----:B-1----:R-:W-:-:S07]  /*3a50*/  @P0 VIADD R14, R16, UR5 ;  /* 0x00000005100e0c36 */ /* 0x002fce0008000000 */
.L_x_31:
[----:B------:R-:W-:Y:S05]  /*3a60*/  BSYNC.RECONVERGENT B0 ;  /* 0x0000000000007941 */ /* 0x000fea0003800200 */
.L_x_30:
[----:B------:R-:W-:Y:S01]  /*3a70*/  BAR.SYNC.DEFER_BLOCKING 0x0 ;  /* 0x0000000000007b1d */ /* 0x000fe20000010000 */
[----:B------:R-:W-:Y:S02]  /*3a80*/  UIADD3 UR14, UPT, UPT, UR14, -0x400, URZ ;  /* 0xfffffc000e0e7890 */ /* 0x000fe4000fffe0ff */
[----:B------:R-:W-:Y:S02]  /*3a90*/  UIADD3 UR8, UPT, UPT, UR5, 0x1, URZ ;  /* 0x0000000105087890 */ /* 0x000fe4000fffe0ff */
[----:B------:R-:W-:Y:S02]  /*3aa0*/  UIADD3 UR6, UPT, UPT, UR6, 0x1, URZ ;  /* 0x0000000106067890 */ /* 0x000fe4000fffe0ff */
[----:B------:R-:W-:-:S09]  /*3ab0*/  UISETP.GT.AND UP0, UPT, UR14, UR8, UPT ;  /* 0x000000080e00728c */ /* 0x000fd2000bf04270 */
[----:B------:R-:W-:Y:S05]  /*3ac0*/  BRA.U UP0, `(.L_x_79) ;  /* 0xffffffe100e47547 */ /* 0x000fea000b83ffff */
[----:B------:R-:W0:Y:S01]  /*3ad0*/  LDCU UR6, c[0x0][0x360] ;  /* 0x00006c00ff0677ac */ /* 0x000e220008000800 */
[----:B------:R-:W2:Y:S01]  /*3ae0*/  LDCU UR21, c[0x0][0x388] ;  /* 0x00007100ff1577ac */ /* 0x000ea20008000800 */
[----:B0-----:R-:W-:Y:S02]  /*3af0*/  UIADD3 UR5, UPT, UPT, UR6, UR5, URZ ;  /* 0x0000000506057290 */ /* 0x001fe4000fffe0ff */
[----:B--2---:R-:W-:-:S04]  /*3b00*/  UIADD3 UR6, UPT, UPT, UR21, -0x2, URZ ;  /* 0xfffffffe15067890 */ /* 0x004fc8000fffe0ff */
[----:B------:R-:W-:-:S09]  /*3b10*/  UISETP.GE.AND UP0, UPT, UR5, UR6, UPT ;  /* 0x000000060500728c */ /* 0x000fd2000bf06270 */
[----:B------:R-:W-:Y:S05]  /*3b20*/  BRA.U !UP0, `(.L_x_80) ;  /* 0xffffffe108607547 */ /* 0x000fea000b83ffff */
.L_x_23:
[----:B------:R-:W2:Y:S01]  /*3b30*/  S2R R0, SR_TID.X ;  /* 0x0000000000007919 */ /* 0x000ea20000002100 */
[----:B------:R-:W-:Y:S01]  /*3b40*/  UIADD3 UR9, UPT, UPT, UR7, 0x1, URZ ;  /* 0x0000000107097890 */ /* 0x000fe2000fffe0ff */
[----:B------:R-:W3:Y:S01]  /*3b50*/  S2UR UR23, SR_CgaCtaId ;  /* 0x00000000001779c3 */ /* 0x000ee20000008800 */
[----:B------:R-:W-:Y:S01]  /*3b60*/  UMOV UR22, 0x400 ;  /* 0x0000040000167882 */ /* 0x000fe20000000000 */
[----:B------:R-:W-:Y:S01]  /*3b70*/  BSSY.RECONVERGENT B0, `(.L_x_81) ;  /* 0x000001d000007945 */ /* 0x000fe20003800200 */
[----:B------:R-:W-:Y:S01]  /*3b80*/  USHF.R.U32.HI UR12, URZ, 0x1, UR9 ;  /* 0x00000001ff0c7899 */ /* 0x000fe20008011609 */
[----:B0-----:R-:W-:Y:S01]  /*3b90*/  MOV R8, R2 ;  /* 0x0000000200087202 */ /* 0x001fe20000000f00 */
[----:B------:R-:W-:Y:S02]  /*3ba0*/  UIADD3 UR5, UPT, UPT, UR22, 0x2000, URZ ;  /* 0x0000200016057890 */ /* 0x000fe4000fffe0ff */
[----:B------:R-:W-:-:S04]  /*3bb0*/  UIADD3 UR14, UPT, UPT, UR12, 0x1, URZ ;  /* 0x000000010c0e7890 */ /* 0x000fc8000fffe0ff */
[----:B------:R-:W-:-:S04]  /*3bc0*/  USHF.R.U32.HI UR15, URZ, 0x1, UR14 ;  /* 0x00000001ff0f7899 */ /* 0x000fc8000801160e */
[----:B------:R-:W-:-:S04]  /*3bd0*/  UIADD3 UR16, UPT, UPT, UR15, 0x1, URZ ;  /* 0x000000010f107890 */ /* 0x000fc8000fffe0ff */
[----:B------:R-:W-:-:S04]  /*3be0*/  USHF.R.U32.HI UR17, URZ, 0x1, UR16 ;  /* 0x00000001ff117899 */ /* 0x000fc80008011610 */
[----:B------:R-:W-:Y:S02]  /*3bf0*/  UIADD3 UR18, UPT, UPT, UR17, 0x1, URZ ;  /* 0x0000000111127890 */ /* 0x000fe4000fffe0ff */
[----:B---3--:R-:W-:Y:S02]  /*3c00*/  ULEA UR8, UR23, UR5, 0x18 ;  /* 0x0000000517087291 */ /* 0x008fe4000f8ec0ff */
[----:B------:R-:W-:Y:S01]  /*3c10*/  USHF.R.U32.HI UR19, URZ, 0x1, UR18 ;  /* 0x00000001ff137899 */ /* 0x000fe20008011612 */
[----:B--2---:R-:W-:-:S03]  /*3c20*/  ISETP.GE.U32.AND P5, PT, R0, UR7, PT ;  /* 0x0000000700007c0c */ /* 0x004fc6000bfa6070 */
[----:B------:R-:W-:Y:S01]  /*3c30*/  UIADD3 UR20, UPT, UPT, UR19, 0x1, URZ ;  /* 0x0000000113147890 */ /* 0x000fe2000fffe0ff */
[C---:B-----5:R-:W-:Y:S02]  /*3c40*/  LEA R3, R0.reuse, UR8, 0x2 ;  /* 0x0000000800037c11 */ /* 0x060fe4000f8e10ff */
[C---:B------:R-:W-:Y:S01]  /*3c50*/  ISETP.GE.U32.AND P0, PT, R0.reuse, UR12, PT ;  /* 0x0000000c00007c0c */ /* 0x040fe2000bf06070 */
[----:B------:R-:W-:Y:S01]  /*3c60*/  USHF.R.U32.HI UR6, URZ, 0x1, UR20 ;  /* 0x00000001ff067899 */ /* 0x000fe20008011614 */
[C---:B------:R-:W-:Y:S01]  /*3c70*/  ISETP.GE.U32.AND P1, PT, R0.reuse, UR15, PT ;  /* 0x0000000f00007c0c */ /* 0x040fe2000bf26070 */
[----:B------:R0:W-:Y:S01]  /*3c80*/  STS [R3], R2 ;  /* 0x0000000203007388 */ /* 0x0001e20000000800 */
[----:B------:R-:W-:Y:S01]  /*3c90*/  BAR.SYNC.DEFER_BLOCKING 0x0 ;  /* 0x0000000000007b1d */ /* 0x000fe20000010000 */
[C---:B------:R-:W-:Y:S02]  /*3ca0*/  ISETP.GE.U32.AND P2, PT, R0.reuse, UR17, PT ;  /* 0x0000001100007c0c */ /* 0x040fe4000bf46070 */
[----:B------:R-:W-:-:S02]  /*3cb0*/  ISETP.GE.U32.AND P3, PT, R0, UR19, PT ;  /* 0x0000001300007c0c */ /* 0x000fc4000bf66070 */
[----:B------:R-:W-:Y:S01]  /*3cc0*/  ISETP.GE.U32.AND P4, PT, R0, UR6, PT ;  /* 0x0000000600007c0c */ /* 0x000fe2000bf86070 */
[----:B------:R-:W-:-:S12]  /*3cd0*/  @P5 BRA `(.L_x_82) ;  /* 0x0000000000185947 */ /* 0x000fd80003800000 */
[----:B-1----:R-:W-:-:S05]  /*3ce0*/  IMAD.U32 R10, RZ, RZ, UR7 ;  /* 0x00000007ff0a7e24 */ /* 0x002fca000f8e00ff */
[----:B------:R-:W-:-:S06]  /*3cf0*/  LEA R9, R10, R3, 0x2 ;  /* 0x000000030a097211 */ /* 0x000fcc00078e10ff */
[----:B------:R-:W1:Y:S02]  /*3d00*/  LDS R9, [R9] ;  /* 0x0000000009097984 */ /* 0x000e640000000800 */
[----:B-1----:R-:W-:-:S13]  /*3d10*/  ISETP.GE.AND P5, PT, R2, R9, PT ;  /* 0x000000090200720c */ /* 0x002fda0003fa6270 */
[----:B------:R2:W-:Y:S01]  /*3d20*/  @!P5 STS [R3], R9 ;  /* 0x000000090300d388 */ /* 0x0005e20000000800 */
[----:B------:R-:W-:-:S07]  /*3d30*/  @!P5 IMAD.MOV.U32 R8, RZ, RZ, R9 ;  /* 0x000000ffff08d224 */ /* 0x000fce00078e0009 */
.L_x_82:
[----:B------:R-:W-:Y:S05]  /*3d40*/  BSYNC.RECONVERGENT B0 ;  /* 0x0000000000007941 */ /* 0x000fea0003800200 */
.L_x_81:
[----:B------:R-:W-:Y:S06]  /*3d50*/  BAR.SYNC.DEFER_BLOCKING 0x0 ;  /* 0x0000000000007b1d */ /* 0x000fec0000010000 */
[----:B------:R-:W-:Y:S04]  /*3d60*/  BSSY.RECONVERGENT B0, `(.L_x_83) ;  /* 0x0000008000007945 */ /* 0x000fe80003800200 */
[----:B------:R-:W-:Y:S05]  /*3d70*/  @P0 BRA `(.L_x_84) ;  /* 0x0000000000180947 */ /* 0x000fea0003800000 */
[----:B------:R-:W-:-:S04]  /*3d80*/  ULEA UR5, UR7, 0x2, 0x1 ;  /* 0x0000000207057891 */ /* 0x000fc8000f8e08ff */
[----:B------:R-:W-:-:S09]  /*3d90*/  ULOP3.LUT UR5, UR5, 0xfffffffc, URZ, 0xc0, !UPT ;  /* 0xfffffffc05057892 */ /* 0x000fd2000f8ec0ff */
[----:B--2---:R-:W2:Y:S02]  /*3da0*/  LDS R9, [R3+UR5] ;  /* 0x0000000503097984 */ /* 0x004ea40008000800 */
[----:B--2---:R-:W-:-:S13]  /*3db0*/  ISETP.GE.AND P0, PT, R8, R9, PT ;  /* 0x000000090800720c */ /* 0x004fda0003f06270 */
[----:B------:R3:W-:Y:S01]  /*3dc0*/  @!P0 STS [R3], R9 ;  /* 0x0000000903008388 */ /* 0x0007e20000000800 */
[----:B------:R-:W-:-:S07]  /*3dd0*/  @!P0 MOV R8, R9 ;  /* 0x0000000900088202 */ /* 0x000fce0000000f00 */
.L_x_84:
[----:B------:R-:W-:Y:S05]  /*3de0*/  BSYNC.RECONVERGENT B0 ;  /* 0x0000000000007941 */ /* 0x000fea0003800200 */
.L_x_83:
[----:B------:R-:W-:Y:S06]  /*3df0*/  BAR.SYNC.DEFER_BLOCKING 0x0 ;  /* 0x0000000000007b1d */ /* 0x000fec0000010000 */
[----:B------:R-:W-:Y:S04]  /*3e00*/  BSSY.RECONVERGENT B0, `(.L_x_85) ;  /* 0x0000009000007945 */ /* 0x000fe80003800200 */
[----:B------:R-:W-:Y:S05]  /*3e10*/  @P1 BRA `(.L_x_86) ;  /* 0x00000000001c1947 */ /* 0x000fea0003800000 */
[----:B------:R-:W-:-:S04]  /*3e20*/  ULOP3.LUT UR5, UR9, 0x7ffffffe, URZ, 0xc0, !UPT ;  /* 0x7ffffffe09057892 */ /* 0x000fc8000f8ec0ff */
[----:B------:R-:W-:-:S04]  /*3e30*/  UIADD3 UR5, UPT, UPT, UR5, 0x2, URZ ;  /* 0x0000000205057890 */ /* 0x000fc8000fffe0ff */
[----:B------:R-:W-:-:S09]  /*3e40*/  ULOP3.LUT UR5, UR5, 0xfffffffc, URZ, 0xc0, !UPT ;  /* 0xfffffffc05057892 */ /* 0x000fd2000f8ec0ff */
[----:B--23--:R-:W2:Y:S02]  /*3e50*/  LDS R9, [R3+UR5] ;  /* 0x0000000503097984 */ /* 0x00cea40008000800 */
[----:B--2---:R-:W-:-:S13]  /*3e60*/  ISETP.GE.AND P0, PT, R8, R9, PT ;  /* 0x000000090800720c */ /* 0x004fda0003f06270 */
[----:B------:R4:W-:Y:S01]  /*3e70*/  @!P0 STS [R3], R9 ;  /* 0x0000000903008388 */ /* 0x0009e20000000800 */
[----:B------:R-:W-:-:S07]  /*3e80*/  @!P0 IMAD.MOV.U32 R8, RZ, RZ, R9 ;  /* 0x000000ffff088224 */ /* 0x000fce00078e0009 */
.L_x_86:
[----:B------:R-:W-:Y:S05]  /*3e90*/  BSYNC.RECONVERGENT B0 ;  /* 0x0000000000007941 */ /* 0x000fea0003800200 */
.L_x_85:
[----:B------:R-:W-:Y:S06]  /*3ea0*/  BAR.SYNC.DEFER_BLOCKING 0x0 ;  /* 0x0000000000007b1d */ /* 0x000fec0000010000 */
[----:B------:R-:W-:Y:S04]  /*3eb0*/  BSSY.RECONVERGENT B0, `(.L_x_87) ;  /* 0x0000009000007945 */ /* 0x000fe80003800200 */
[----:B------:R-:W-:Y:S05]  /*3ec0*/  @P2 BRA `(.L_x_88) ;  /* 0x00000000001c2947 */ /* 0x000fea0003800000 */
[----:B------:R-:W-:-:S04]  /*3ed0*/  ULOP3.LUT UR5, UR14, 0x7ffffffe, URZ, 0xc0, !UPT ;  /* 0x7ffffffe0e057892 */ /* 0x000fc8000f8ec0ff */
[----:B------:R-:W-:-:S04]  /*3ee0*/  UIADD3 UR5, UPT, UPT, UR5, 0x2, URZ ;  /* 0x0000000205057890 */ /* 0x000fc8000fffe0ff */
[----:B------:R-:W-:-:S09]  /*3ef0*/  ULOP3.LUT UR5, UR5, 0xfffffffc, URZ, 0xc0, !UPT ;  /* 0xfffffffc05057892 */ /* 0x000fd2000f8ec0ff */
[----:B--234-:R-:W2:Y:S02]  /*3f00*/  LDS R9, [R3+UR5] ;  /* 0x0000000503097984 */ /* 0x01cea40008000800 */
[----:B--2---:R-:W-:-:S13]  /*3f10*/  ISETP.GE.AND P0, PT, R8, R9, PT ;  /* 0x000000090800720c */ /* 0x004fda0003f06270 */
[----:B------:R2:W-:Y:S01]  /*3f20*/  @!P0 STS [R3], R9 ;  /* 0x0000000903008388 */ /* 0x0005e20000000800 */
[----:B------:R-:W-:-:S07]  /*3f30*/  @!P0 MOV R8, R9 ;  /* 0x0000000900088202 */ /* 0x000fce0000000f00 */
.L_x_88:
[----:B------:R-:W-:Y:S05]  /*3f40*/  BSYNC.RECONVERGENT B0 ;  /* 0x0000000000007941 */ /* 0x000fea0003800200 */
.L_x_87:
        /* <DEDUP_REMOVED lines=9> */
[----:B------:R-:W-:-:S07]  /*3fe0*/  @!P0 IMAD.MOV.U32 R8, RZ, RZ, R9 ;  /* 0x000000ffff088224 */ /* 0x000fce00078e0009 */
.L_x_90:
[----:B------:R-:W-:Y:S05]  /*3ff0*/  BSYNC.RECONVERGENT B0 ;  /* 0x0000000000007941 */ /* 0x000fea0003800200 */
.L_x_89:
        /* <DEDUP_REMOVED lines=10> */
.L_x_92:
[----:B------:R-:W-:Y:S05]  /*40a0*/  BSYNC.RECONVERGENT B0 ;  /* 0x0000000000007941 */ /* 0x000fea0003800200 */
.L_x_91:
[----:B------:R-:W-:Y:S01]  /*40b0*/  UIADD3 UR6, UPT, UPT, UR6, 0x1, URZ ;  /* 0x0000000106067890 */ /* 0x000fe2000fffe0ff */
[----:B------:R-:W-:Y:S03]  /*40c0*/  BAR.SYNC.DEFER_BLOCKING 0x0 ;  /* 0x0000000000007b1d */ /* 0x000fe60000010000 */
[----:B------:R-:W-:-:S03]  /*40d0*/  USHF.R.U32.HI UR6, URZ, 0x1, UR6 ;  /* 0x00000001ff067899 */ /* 0x000fc60008011606 */
[----:B------:R-:W-:Y:S03]  /*40e0*/  BSSY.RECONVERGENT B0, `(.L_x_93) ;  /* 0x000000a000007945 */ /* 0x000fe60003800200 */
[----:B------:R-:W-:-:S13]  /*40f0*/  ISETP.GE.U32.AND P0, PT, R0, UR6, PT ;  /* 0x0000000600007c0c */ /* 0x000fda000bf06070 */
        /* <DEDUP_REMOVED lines=8> */
.L_x_94:
[----:B------:R-:W-:Y:S05]  /*4180*/  BSYNC.RECONVERGENT B0 ;  /* 0x0000000000007941 */ /* 0x000fea0003800200 */
.L_x_93:
[----:B------:R-:W-:Y:S01]  /*4190*/  UIADD3 UR6, UPT, UPT, UR6, 0x1, URZ ;  /* 0x0000000106067890 */ /* 0x000fe2000fffe0ff */
[----:B------:R-:W-:Y:S03]  /*41a0*/  BAR.SYNC.DEFER_BLOCKING 0x0 ;  /* 0x0000000000007b1d */ /* 0x000fe60000010000 */
[----:B------:R-:W-:-:S03]  /*41b0*/  USHF.R.U32.HI UR6, URZ, 0x1, UR6 ;  /* 0x00000001ff067899 */ /* 0x000fc60008011606 */
[----:B------:R-:W-:Y:S03]  /*41c0*/  BSSY.RECONVERGENT B0, `(.L_x_95) ;  /* 0x0000009000007945 */ /* 0x000fe60003800200 */
[----:B------:R-:W-:-:S13]  /*41d0*/  ISETP.GE.U32.AND P0, PT, R0, UR6, PT ;  /* 0x0000000600007c0c */ /* 0x000fda000bf06070 */
[----:B------:R-:W-:Y:S05]  /*41e0*/  @P0 BRA `(.L_x_96) ;  /* 0x0000000000180947 */ /* 0x000fea0003800000 */
[----:B-1----:R-:W-:-:S05]  /*41f0*/  MOV R10, UR6 ;  /* 0x00000006000a7c02 */ /* 0x002fca0008000f00 */
[----:B--234-:R-:W-:-:S06]  /*4200*/  IMAD R9, R10, 0x4, R3 ;  /* 0x000000040a097824 */ /* 0x01cfcc00078e0203 */
[----:B------:R-:W1:Y:S02]  /*4210*/  LDS R9, [R9] ;  /* 0x0000000009097984 */ /* 0x000e640000000800 */
[----:B-1----:R-:W-:-:S13]  /*4220*/  ISETP.GE.AND P0, PT, R8, R9, PT ;  /* 0x000000090800720c */ /* 0x002fda0003f06270 */
[----:B------:R1:W-:Y:S01]  /*4230*/  @!P0 STS [R3], R9 ;  /* 0x0000000903008388 */ /* 0x0003e20000000800 */
[----:B------:R-:W-:-:S07]  /*4240*/  @!P0 MOV R8, R9 ;  /* 0x0000000900088202 */ /* 0x000fce0000000f00 */
.L_x_96:
[----:B------:R-:W-:Y:S05]  /*4250*/  BSYNC.RECONVERGENT B0 ;  /* 0x0000000000007941 */ /* 0x000fea0003800200 */
.L_x_95:
[----:B------:R-:W-:Y:S01]  /*4260*/  UIADD3 UR6, UPT, UPT, UR6, 0x1, URZ ;  /* 0x0000000106067890 */ /* 0x000fe2000fffe0ff */
[----:B------:R-:W-:Y:S01]  /*4270*/  BAR.SYNC.DEFER_BLOCKING 0x0 ;  /* 0x0000000000007b1d */ /* 0x000fe20000010000 */
[----:B------:R-:W-:Y:S02]  /*4280*/  ULEA UR9, UR23, UR22, 0x18 ;  /* 0x0000001617097291 */ /* 0x000fe4000f8ec0ff */
[----:B------:R-:W-:-:S03]  /*4290*/  USHF.R.U32.HI UR6, URZ, 0x1, UR6 ;  /* 0x00000001ff067899 */ /* 0x000fc60008011606 */
[----:B------:R-:W-:Y:S03]  /*42a0*/  BSSY.RECONVERGENT B0, `(.L_x_97) ;  /* 0x0000008000007945 */ /* 0x000fe60003800200 */
[----:B------:R-:W-:-:S13]  /*42b0*/  ISETP.GE.U32.AND P0, PT, R0, UR6, PT ;  /* 0x0000000600007c0c */ /* 0x000fda000bf06070 */
[----:B------:R-:W-:Y:S05]  /*42c0*/  @P0 BRA `(.L_x_98) ;  /* 0x0000000000140947 */ /* 0x000fea0003800000 */
[----:B-1----:R-:W-:-:S05]  /*42d0*/  IMAD.U32 R10, RZ, RZ, UR6 ;  /* 0x00000006ff0a7e24 */ /* 0x002fca000f8e00ff */
[----:B--234-:R-:W-:-:S06]  /*42e0*/  LEA R9, R10, R3, 0x2 ;  /* 0x000000030a097211 */ /* 0x01cfcc00078e10ff */
[----:B------:R-:W1:Y:S02]  /*42f0*/  LDS R9, [R9] ;  /* 0x0000000009097984 */ /* 0x000e640000000800 */
[----:B-1----:R-:W-:-:S13]  /*4300*/  ISETP.GE.AND P0, PT, R8, R9, PT ;  /* 0x000000090800720c */ /* 0x002fda0003f06270 */
[----:B------:R1:W-:Y:S02]  /*4310*/  @!P0 STS [R3], R9 ;  /* 0x0000000903008388 */ /* 0x0003e40000000800 */
.L_x_98:
[----:B------:R-:W-:Y:S05]  /*4320*/  BSYNC.RECONVERGENT B0 ;  /* 0x0000000000007941 */ /* 0x000fea0003800200 */
.L_x_97:
[----:B------:R-:W-:Y:S01]  /*4330*/  BAR.SYNC.DEFER_BLOCKING 0x0 ;  /* 0x0000000000007b1d */ /* 0x000fe20000010000 */
[----:B------:R-:W-:-:S05]  /*4340*/  UIADD3 UR4, UPT, UPT, UR4, 0x1, URZ ;  /* 0x0000000104047890 */ /* 0x000fca000fffe0ff */
[----:B------:R-:W5:Y:S02]  /*4350*/  LDS R8, [UR9+0x2000] ;  /* 0x00200009ff087984 */ /* 0x000f640008000800 */
[----:B-----5:R-:W-:-:S13]  /*4360*/  ISETP.NE.AND P0, PT, R8, RZ, PT ;  /* 0x000000ff0800720c */ /* 0x020fda0003f05270 */
[----:B------:R-:W-:Y:S05]  /*4370*/  @!P0 BRA `(.L_x_99) ;  /* 0x0000000c00788947 */ /* 0x000fea0003800000 */
[----:B------:R-:W5:Y:S02]  /*4380*/  LDCU UR5, c[0x3][0x48] ;  /* 0x00c00900ff0577ac */ /* 0x000f640008000800 */
[----:B-----5:R-:W-:-:S09]  /*4390*/  UISETP.GE.AND UP0, UPT, UR5, 0x1, UPT ;  /* 0x000000010500788c */ /* 0x020fd2000bf06270 */
[----:B------:R-:W-:Y:S05]  /*43a0*/  BRA.U !UP0, `(.L_x_100) ;  /* 0xffffffd908287547 */ /* 0x000fea000b83ffff */
[----:B------:R-:W-:-:S05]  /*43b0*/  UMOV UR5, URZ ;  /* 0x000000ff00057c82 */ /* 0x000fca0008000000 */
.L_x_127:
[----:B------:R-:W5:Y:S01]  /*43c0*/  S2UR UR8, SR_CgaCtaId ;  /* 0x00000000000879c3 */ /* 0x000f620000008800 */
[----:B-1----:R-:W1:Y:S01]  /*43d0*/  S2R R10, SR_TID.X ;  /* 0x00000000000a7919 */ /* 0x002e620000002100 */
[----:B------:R-:W-:Y:S01]  /*43e0*/  ISETP.NE.AND P0, PT, R8, R2, PT ;  /* 0x000000020800720c */ /* 0x000fe20003f05270 */
[----:B------:R-:W-:Y:S01]  /*43f0*/  UMOV UR6, 0x400 ;  /* 0x0000040000067882 */ /* 0x000fe20000000000 */
[----:B------:R-:W-:Y:S01]  /*4400*/  BSSY.RECONVERGENT B0, `(.L_x_101) ;  /* 0x000002c000007945 */ /* 0x000fe20003800200 */
[----:B-----5:R-:W-:-:S10]  /*4410*/  ULEA UR6, UR8, UR6, 0x18 ;  /* 0x0000000608067291 */ /* 0x020fd4000f8ec0ff */
[----:B-1----:R-:W-:Y:S01]  /*4420*/  @!P0 STS [UR6+0x2004], R10 ;  /* 0x0020040aff008988 */ /* 0x002fe20008000806 */
[----:B------:R-:W-:Y:S06]  /*4430*/  BAR.SYNC.DEFER_BLOCKING 0x0 ;  /* 0x0000000000007b1d */ /* 0x000fec0000010000 */
[----:B--234-:R-:W1:Y:S02]  /*4440*/  LDS R9, [UR6+0x2004] ;  /* 0x00200406ff097984 */ /* 0x01ce640008000800 */
[----:B-1----:R-:W-:-:S13]  /*4450*/  ISETP.NE.AND P1, PT, R10, R9, PT ;  /* 0x000000090a00720c */ /* 0x002fda0003f25270 */
[----:B------:R-:W-:Y:S01]  /*4460*/  @!P1 STS.64 [UR6+0x2008], R14 ;  /* 0x0020080eff009988 */ /* 0x000fe20008000a06 */
[----:B------:R-:W-:Y:S06]  /*4470*/  BAR.SYNC.DEFER_BLOCKING 0x0 ;  /* 0x0000000000007b1d */ /* 0x000fec0000010000 */
[----:B------:R-:W1:Y:S02]  /*4480*/  LDS.64 R8, [UR6+0x2008] ;  /* 0x00200806ff087984 */ /* 0x000e640008000a00 */
[----:B-1----:R-:W-:Y:S01]  /*4490*/  VIADD R8, R8, 0xffffffff ;  /* 0xffffffff08087836 */ /* 0x002fe20000000000 */
[----:B------:R-:W-:Y:S01]  /*44a0*/  IADD3 R11, PT, PT, -R10, R9, RZ ;  /* 0x000000090a0b7210 */ /* 0x000fe20007ffe1ff */
[----:B------:R-:W-:-:S03]  /*44b0*/  VIADD R9, R9, 0x1 ;  /* 0x0000000109097836 */ /* 0x000fc60000000000 */
[----:B------:R-:W-:Y:S02]  /*44c0*/  IADD3 R0, PT, PT, R10, 0x2, R8 ;  /* 0x000000020a007810 */ /* 0x000fe40007ffe008 */
[----:B------:R-:W-:Y:S02]  /*44d0*/  ISETP.GE.AND P2, PT, R15, R8, PT ;  /* 0x000000080f00720c */ /* 0x000fe40003f46270 */
[----:B------:R-:W-:Y:S02]  /*44e0*/  ISETP.GE.AND P3, PT, R0, R11, PT ;  /* 0x0000000b0000720c */ /* 0x000fe40003f66270 */
[----:B------:R-:W-:-:S11]  /*44f0*/  ISETP.GT.AND P0, PT, R14, R9, PT ;  /* 0x000000090e00720c */ /* 0x000fd60003f04270 */
[----:B------:R-:W-:Y:S05]  /*4500*/  @P3 BRA `(.L_x_102) ;  /* 0x00000000006c3947 */ /* 0x000fea0003800000 */
.L_x_103:
[----:B-1----:R-:W-:-:S05]  /*4510*/  HFMA2 R8, -RZ, RZ, 0, 2.384185791015625e-07 ;  /* 0x00000004ff087431 */ /* 0x002fca00000001ff */
[----:B------:R-:W-:-:S05]  /*4520*/  IMAD.WIDE R8, R11, R8, UR36 ;  /* 0x000000240b087e25 */ /* 0x000fca000f8e0208 */
[----:B------:R-:W2:Y:S01]  /*4530*/  LD.E R21, desc[UR38][R8.64+-0x4] ;  /* 0xfffffc2608157980 */ /* 0x000ea2000c101900 */
[C---:B------:R-:W-:Y:S01]  /*4540*/  SHF.L.U32 R16, R0.reuse, 0x1, RZ ;  /* 0x0000000100107819 */ /* 0x040fe200000006ff */
[----:B------:R-:W-:Y:S01]  /*4550*/  IMAD.MOV.U32 R13, RZ, RZ, 0x4 ;  /* 0x00000004ff0d7424 */ /* 0x000fe200078e00ff */
[----:B------:R-:W-:Y:S01]  /*4560*/  SHF.L.U32 R22, R11, 0x1, RZ ;  /* 0x000000010b167819 */ /* 0x000fe200000006ff */
[----:B------:R-:W-:Y:S02]  /*4570*/  IMAD.MOV.U32 R17, RZ, RZ, 0x4 ;  /* 0x00000004ff117424 */ /* 0x000fe400078e00ff */
[----:B------:R-:W-:Y:S02]  /*4580*/  IMAD.MOV.U32 R23, RZ, RZ, 0x4 ;  /* 0x00000004ff177424 */ /* 0x000fe400078e00ff */
[----:B------:R-:W-:-:S04]  /*4590*/  IMAD.WIDE R12, R0, R13, UR36 ;  /* 0x00000024000c7e25 */ /* 0x000fc8000f8e020d */
[----:B------:R-:W-:Y:S01]  /*45a0*/  IMAD.WIDE R16, R16, R17, UR10 ;  /* 0x0000000a10107e25 */ /* 0x000fe2000f8e0211 */
[----:B------:R-:W3:Y:S03]  /*45b0*/  LD.E R25, desc[UR38][R12.64] ;  /* 0x000000260c197980 */ /* 0x000ee6000c101900 */
[----:B------:R-:W-:Y:S01]  /*45c0*/  IMAD.WIDE R22, R22, R23, UR10 ;  /* 0x0000000a16167e25 */ /* 0x000fe2000f8e0217 */
[----:B------:R-:W4:Y:S04]  /*45d0*/  LD.E R27, desc[UR38][R16.64] ;  /* 0x00000026101b7980 */ /* 0x000f28000c101900 */
[----:B------:R-:W5:Y:S04]  /*45e0*/  LD.E R29, desc[UR38][R16.64+0x4] ;  /* 0x00000426101d7980 */ /* 0x000f68000c101900 */
[----:B--2---:R1:W-:Y:S04]  /*45f0*/  ST.E desc[UR38][R12.64], R21 ;  /* 0x000000150c007985 */ /* 0x0043e8000c101926 */
[----:B------:R-:W2:Y:S01]  /*4600*/  LD.E R18, desc[UR38][R22.64] ;  /* 0x0000002616127980 */ /* 0x000ea2000c101900 */
[----:B------:R-:W0:Y:S03]  /*4610*/  LDCU UR6, c[0x0][0x360] ;  /* 0x00006c00ff0677ac */ /* 0x000e260008000800 */
[----:B--2---:R1:W-:Y:S04]  /*4620*/  ST.E desc[UR38][R16.64], R18 ;  /* 0x0000001210007985 */ /* 0x0043e8000c101926 */
[----:B------:R-:W2:Y:S01]  /*4630*/  LD.E R24, desc[UR38][R22.64+0x4] ;  /* 0x0000042616187980 */ /* 0x000ea2000c101900 */
[----:B0-----:R-:W-:Y:S01]  /*4640*/  VIADD R11, R11, -UR6 ;  /* 0x800000060b0b7c36 */ /* 0x001fe20008000000 */
[----:B------:R-:W-:-:S04]  /*4650*/  IADD3 R0, PT, PT, R0, UR6, RZ ;  /* 0x0000000600007c10 */ /* 0x000fc8000fffe0ff */
[----:B------:R-:W-:Y:S01]  /*4660*/  ISETP.GE.AND P3, PT, R0, R11, PT ;  /* 0x0000000b0000720c */ /* 0x000fe20003f66270 */
[----:B--2---:R1:W-:Y:S04]  /*4670*/  ST.E desc[UR38][R16.64+0x4], R24 ;  /* 0x0000041810007985 */ /* 0x0043e8000c101926 */
[----:B---3--:R1:W-:Y:S04]  /*4680*/  ST.E desc[UR38][R8.64+-0x4], R25 ;  /* 0xfffffc1908007985 */ /* 0x0083e8000c101926 */
[----:B----4-:R1:W-:Y:S04]  /*4690*/  ST.E desc[UR38][R22.64], R27 ;  /* 0x0000001b16007985 */ /* 0x0103e8000c101926 */
[----:B-----5:R1:W-:Y:S01]  /*46a0*/  ST.E desc[UR38][R22.64+0x4], R29 ;  /* 0x0000041d16007985 */ /* 0x0203e2000c101926 */
[----:B------:R-:W-:Y:S05]  /*46b0*/  @!P3 BRA `(.L_x_103) ;  /* 0xfffffffc0094b947 */ /* 0x000fea000383ffff */
.L_x_102:
[----:B------:R-:W-:Y:S05]  /*46c0*/  BSYNC.RECONVERGENT B0 ;  /* 0x0000000000007941 */ /* 0x000fea0003800200 */
.L_x_101:
[----:B0-----:R-:W-:Y:S01]  /*46d0*/  @!P1 MOV R2, RZ ;  /* 0x000000ff00029202 */ /* 0x001fe20000000f00 */
[----:B------:R-:W-:Y:S01]  /*46e0*/  BAR.SYNC.DEFER_BLOCKING 0x0 ;  /* 0x0000000000007b1d */ /* 0x000fe20000010000 */
[----:B------:R-:W-:Y:S02]  /*46f0*/  ISETP.GT.U32.AND P1, PT, R10, 0x1, PT ;  /* 0x000000010a00780c */ /* 0x000fe40003f24070 */
[----:B------:R-:W-:-:S03]  /*4700*/  @P2 SEL R2, R2, RZ, P0 ;  /* 0x000000ff02022207 */ /* 0x000fc60000000000 */
[----:B------:R-:W-:Y:S08]  /*4710*/  BSSY.RECONVERGENT B0, `(.L_x_104) ;  /* 0x000001f000007945 */ /* 0x000ff00003800200 */
[----:B------:R-:W-:Y:S05]  /*4720*/  @P1 BRA `(.L_x_105) ;  /* 0x0000000000741947 */ /* 0x000fea0003800000 */
[----:B-1----:R-:W0:Y:S01]  /*4730*/  LDS R8, [R3+0x8] ;  /* 0x0000080003087984 */ /* 0x002e220000000800 */
[----:B------:R-:W-:Y:S01]  /*4740*/  IMAD.MOV.U32 R13, RZ, RZ, 0x4 ;  /* 0x00000004ff0d7424 */ /* 0x000fe200078e00ff */
[----:B0-----:R-:W-:-:S05]  /*4750*/  SHF.L.U32 R12, R8, 0x1, RZ ;  /* 0x00000001080c7819 */ /* 0x001fca00000006ff */
[----:B------:R-:W-:-:S05]  /*4760*/  IMAD.WIDE R12, R12, R13, UR10 ;  /* 0x0000000a0c0c7e25 */ /* 0x000fca000f8e020d */
[----:B------:R-:W2:Y:S04]  /*4770*/  LD.E R11, desc[UR38][R12.64+0x4] ;  /* 0x000004260c0b7980 */ /* 0x000ea8000c101900 */
[----:B------:R-:W2:Y:S04]  /*4780*/  LD.E R16, desc[UR38][R12.64+0xc] ;  /* 0x00000c260c107980 */ /* 0x000ea8000c101900 */
[----:B------:R-:W3:Y:S04]  /*4790*/  LD.E R0, desc[UR38][R12.64] ;  /* 0x000000260c007980 */ /* 0x000ee8000c101900 */
[----:B------:R-:W3:Y:S01]  /*47a0*/  LD.E R9, desc[UR38][R12.64+0x8] ;  /* 0x000008260c097980 */ /* 0x000ee2000c101900 */
[----:B------:R-:W-:Y:S01]  /*47b0*/  BSSY.RECONVERGENT B1, `(.L_x_106) ;  /* 0x0000010000017945 */ /* 0x000fe20003800200 */
[----:B--2---:R-:W-:-:S04]  /*47c0*/  FADD R11, R11, -R16 ;  /* 0x800000100b0b7221 */ /* 0x004fc80000000000 */
[----:B------:R-:W-:Y:S01]  /*47d0*/  FMUL R11, R11, R11 ;  /* 0x0000000b0b0b7220 */ /* 0x000fe20000400000 */
[----:B---3--:R-:W-:-:S04]  /*47e0*/  FADD R0, R0, -R9 ;  /* 0x8000000900007221 */ /* 0x008fc80000000000 */
[----:B------:R-:W-:-:S04]  /*47f0*/  FFMA R0, R0, R0, R11 ;  /* 0x0000000000007223 */ /* 0x000fc8000000000b */
[----:B------:R-:W-:Y:S01]  /*4800*/  VIADD R11, R0, 0xf3000000 ;  /* 0xf3000000000b7836 */ /* 0x000fe20000000000 */
[----:B------:R0:W1:Y:S04]  /*4810*/  MUFU.RSQ R9, R0 ;  /* 0x0000000000097308 */ /* 0x0000680000001400 */
[----:B------:R-:W-:-:S13]  /*4820*/  ISETP.GT.U32.AND P0, PT, R11, 0x727fffff, PT ;  /* 0x727fffff0b00780c */ /* 0x000fda0003f04070 */
[----:B01----:R-:W-:Y:S05]  /*4830*/  @!P0 BRA `(.L_x_107) ;  /* 0x00000000000c8947 */ /* 0x003fea0003800000 */
[----:B------:R-:W-:-:S07]  /*4840*/  MOV R16, 0x4860 ;  /* 0x0000486000107802 */ /* 0x000fce0000000f00 */
[----:B------:R-:W-:Y:S05]  /*4850*/  CALL.REL.NOINC `($__internal_0_$__cuda_sm20_sqrt_rn_f32_slowpath) ;  /* 0x0000000c00947944 */ /* 0x000fea0003c00000 */
[----:B------:R-:W-:Y:S05]  /*4860*/  BRA `(.L_x_108) ;  /* 0x0000000000107947 */ /* 0x000fea0003800000 */
.L_x_107:
[----:B------:R-:W-:Y:S01]  /*4870*/  FMUL.FTZ R11, R0, R9 ;  /* 0x00000009000b7220 */ /* 0x000fe20000410000 */
[----:B------:R-:W-:-:S03]  /*4880*/  FMUL.FTZ R9, R9, 0.5 ;  /* 0x3f00000009097820 */ /* 0x000fc60000410000 */
[----:B------:R-:W-:-:S04]  /*4890*/  FFMA R0, -R11, R11, R0 ;  /* 0x0000000b0b007223 */ /* 0x000fc80000000100 */
[----:B------:R-:W-:-:S07]  /*48a0*/  FFMA R0, R0, R9, R11 ;  /* 0x0000000900007223 */ /* 0x000fce000000000b */
.L_x_108:
[----:B------:R-:W-:Y:S05]  /*48b0*/  BSYNC.RECONVERGENT B1 ;  /* 0x0000000000017941 */ /* 0x000fea0003800200 */
.L_x_106:
[----:B------:R-:W0:Y:S01]  /*48c0*/  F2I.NTZ R11, R0 ;  /* 0x00000000000b7305 */ /* 0x000e220000203100 */
[----:B------:R-:W-:-:S05]  /*48d0*/  HFMA2 R9, -RZ, RZ, 0, 2.384185791015625e-07 ;  /* 0x00000004ff097431 */ /* 0x000fca00000001ff */
[----:B------:R-:W-:-:S05]  /*48e0*/  IMAD.WIDE R8, R8, R9, UR36 ;  /* 0x0000002408087e25 */ /* 0x000fca000f8e0209 */
[----:B0-----:R0:W-:Y:S02]  /*48f0*/  ST.E desc[UR38][R8.64], R11 ;  /* 0x0000000b08007985 */ /* 0x0011e4000c101926 */
.L_x_105:
[----:B------:R-:W-:Y:S05]  /*4900*/  BSYNC.RECONVERGENT B0 ;  /* 0x0000000000007941 */ /* 0x000fea0003800200 */
.L_x_104:
[----:B------:R-:W-:Y:S01]  /*4910*/  UIADD3 UR9, UPT, UPT, UR7, 0x1, URZ ;  /* 0x0000000107097890 */ /* 0x000fe2000fffe0ff */
[----:B------:R-:W-:Y:S01]  /*4920*/  BAR.SYNC.DEFER_BLOCKING 0x0 ;  /* 0x0000000000007b1d */ /* 0x000fe20000010000 */
[----:B------:R-:W-:Y:S01]  /*4930*/  ISETP.GE.U32.AND P5, PT, R10, UR7, PT ;  /* 0x000000070a007c0c */ /* 0x000fe2000bfa6070 */
[----:B------:R-:W-:Y:S01]  /*4940*/  IMAD.MOV.U32 R0, RZ, RZ, R2 ;  /* 0x000000ffff007224 */ /* 0x000fe200078e0002 */
[----:B------:R-:W-:-:S03]  /*4950*/  USHF.R.U32.HI UR12, URZ, 0x1, UR9 ;  /* 0x00000001ff0c7899 */ /* 0x000fc60008011609 */
[----:B------:R-:W-:Y:S01]  /*4960*/  BSSY.RECONVERGENT B0, `(.L_x_109) ;  /* 0x0000017000007945 */ /* 0x000fe20003800200 */
[----:B------:R-:W-:Y:S02]  /*4970*/  UIADD3 UR14, UPT, UPT, UR12, 0x1, URZ ;  /* 0x000000010c0e7890 */ /* 0x000fe4000fffe0ff */
[----:B------:R-:W-:Y:S02]  /*4980*/  ISETP.GE.U32.AND P4, PT, R10, UR12, PT ;  /* 0x0000000c0a007c0c */ /* 0x000fe4000bf86070 */
[----:B------:R-:W-:-:S04]  /*4990*/  USHF.R.U32.HI UR15, URZ, 0x1, UR14 ;  /* 0x00000001ff0f7899 */ /* 0x000fc8000801160e */
[----:B------:R-:W-:Y:S02]  /*49a0*/  UIADD3 UR16, UPT, UPT, UR15, 0x1, URZ ;  /* 0x000000010f107890 */ /* 0x000fe4000fffe0ff */
[----:B------:R-:W-:Y:S02]  /*49b0*/  ISETP.GE.U32.AND P0, PT, R10, UR15, PT ;  /* 0x0000000f0a007c0c */ /* 0x000fe4000bf06070 */
[----:B------:R-:W-:-:S04]  /*49c0*/  USHF.R.U32.HI UR17, URZ, 0x1, UR16 ;  /* 0x00000001ff117899 */ /* 0x000fc80008011610 */
[----:B------:R-:W-:Y:S01]  /*49d0*/  UIADD3 UR18, UPT, UPT, UR17, 0x1, URZ ;  /* 0x0000000111127890 */ /* 0x000fe2000fffe0ff */
[----:B------:R2:W-:Y:S01]  /*49e0*/  STS [R3], R2 ;  /* 0x0000000203007388 */ /* 0x0005e20000000800 */
[----:B------:R-:W-:Y:S02]  /*49f0*/  BAR.SYNC.DEFER_BLOCKING 0x0 ;  /* 0x0000000000007b1d */ /* 0x000fe40000010000 */
[----:B------:R-:W-:Y:S01]  /*4a00*/  USHF.R.U32.HI UR19, URZ, 0x1, UR18 ;  /* 0x00000001ff137899 */ /* 0x000fe20008011612 */
[----:B------:R-:W-:-:S03]  /*4a10*/  ISETP.GE.U32.AND P1, PT, R10, UR17, PT ;  /* 0x000000110a007c0c */ /* 0x000fc6000bf26070 */
[----:B------:R-:W-:Y:S02]  /*4a20*/  UIADD3 UR20, UPT, UPT, UR19, 0x1, URZ ;  /* 0x0000000113147890 */ /* 0x000fe4000fffe0ff */
[----:B------:R-:W-:Y:S02]  /*4a30*/  ISETP.GE.U32.AND P2, PT, R10, UR19, PT ;  /* 0x000000130a007c0c */ /* 0x000fe4000bf46070 */
[----:B------:R-:W-:-:S06]  /*4a40*/  USHF.R.U32.HI UR8, URZ, 0x1, UR20 ;  /* 0x00000001ff087899 */ /* 0x000fcc0008011614 */
[----:B------:R-:W-:Y:S01]  /*4a50*/  ISETP.GE.U32.AND P3, PT, R10, UR8, PT ;  /* 0x000000080a007c0c */ /* 0x000fe2000bf66070 */
[----:B--2---:R-:W-:-:S12]  /*4a60*/  @P5 BRA `(.L_x_110) ;  /* 0x0000000000185947 */ /* 0x004fd80003800000 */
[----:B01----:R-:W-:-:S05]  /*4a70*/  MOV R8, UR7 ;  /* 0x0000000700087c02 */ /* 0x003fca0008000f00 */
[----:B------:R-:W-:-:S06]  /*4a80*/  IMAD R8, R8, 0x4, R3 ;  /* 0x0000000408087824 */ /* 0x000fcc00078e0203 */
[----:B------:R-:W0:Y:S02]  /*4a90*/  LDS R8, [R8] ;  /* 0x0000000008087984 */ /* 0x000e240000000800 */
[----:B0-----:R-:W-:-:S13]  /*4aa0*/  ISETP.GE.AND P5, PT, R2, R8, PT ;  /* 0x000000080200720c */ /* 0x001fda0003fa6270 */
[----:B------:R2:W-:Y:S01]  /*4ab0*/  @!P5 STS [R3], R8 ;  /* 0x000000080300d388 */ /* 0x0005e20000000800 */
[----:B------:R-:W-:-:S07]  /*4ac0*/  @!P5 MOV R0, R8 ;  /* 0x000000080000d202 */ /* 0x000fce0000000f00 */
.L_x_110:
[----:B------:R-:W-:Y:S05]  /*4ad0*/  BSYNC.RECONVERGENT B0 ;  /* 0x0000000000007941 */ /* 0x000fea0003800200 */
.L_x_109:
[----:B------:R-:W-:Y:S06]  /*4ae0*/  BAR.SYNC.DEFER_BLOCKING 0x0 ;  /* 0x0000000000007b1d */ /* 0x000fec0000010000 */
[----:B------:R-:W-:Y:S04]  /*4af0*/  BSSY.RECONVERGENT B0, `(.L_x_111) ;  /* 0x0000008000007945 */ /* 0x000fe80003800200 */
[----:B------:R-:W-:Y:S05]  /*4b00*/  @P4 BRA `(.L_x_112) ;  /* 0x0000000000184947 */ /* 0x000fea0003800000 */
[----:B------:R-:W-:-:S04]  /*4b10*/  ULEA UR6, UR7, 0x2, 0x1 ;  /* 0x0000000207067891 */ /* 0x000fc8000f8e08ff */
[----:B------:R-:W-:-:S09]  /*4b20*/  ULOP3.LUT UR6, UR6, 0xfffffffc, URZ, 0xc0, !UPT ;  /* 0xfffffffc06067892 */ /* 0x000fd2000f8ec0ff */
[----:B012---:R-:W0:Y:S02]  /*4b30*/  LDS R8, [R3+UR6] ;  /* 0x0000000603087984 */ /* 0x007e240008000800 */
[----:B0-----:R-:W-:-:S13]  /*4b40*/  ISETP.GE.AND P4, PT, R0, R8, PT ;  /* 0x000000080000720c */ /* 0x001fda0003f86270 */
[----:B------:R3:W-:Y:S01]  /*4b50*/  @!P4 STS [R3], R8 ;  /* 0x000000080300c388 */ /* 0x0007e20000000800 */
[----:B------:R-:W-:-:S07]  /*4b60*/  @!P4 IMAD.MOV.U32 R0, RZ, RZ, R8 ;  /* 0x000000ffff00c224 */ /* 0x000fce00078e0008 */
.L_x_112:
[----:B------:R-:W-:Y:S05]  /*4b70*/  BSYNC.RECONVERGENT B0 ;  /* 0x0000000000007941 */ /* 0x000fea0003800200 */
.L_x_111:
[----:B------:R-:W-:Y:S06]  /*4b80*/  BAR.SYNC.DEFER_BLOCKING 0x0 ;  /* 0x0000000000007b1d */ /* 0x000fec0000010000 */
[----:B------:R-:W-:Y:S04]  /*4b90*/  BSSY.RECONVERGENT B0, `(.L_x_113) ;  /* 0x0000009000007945 */ /* 0x000fe80003800200 */
[----:B------:R-:W-:Y:S05]  /*4ba0*/  @P0 BRA `(.L_x_114) ;  /* 0x00000000001c0947 */ /* 0x000fea0003800000 */
[----:B------:R-:W-:-:S04]  /*4bb0*/  ULOP3.LUT UR6, UR9, 0x7ffffffe, URZ, 0xc0, !UPT ;  /* 0x7ffffffe09067892 */ /* 0x000fc8000f8ec0ff */
[----:B------:R-:W-:-:S04]  /*4bc0*/  UIADD3 UR6, UPT, UPT, UR6, 0x2, URZ ;  /* 0x0000000206067890 */ /* 0x000fc8000fffe0ff */
[----:B------:R-:W-:-:S09]  /*4bd0*/  ULOP3.LUT UR6, UR6, 0xfffffffc, URZ, 0xc0, !UPT ;  /* 0xfffffffc06067892 */ /* 0x000fd2000f8ec0ff */
[----:B0123--:R-:W0:Y:S02]  /*4be0*/  LDS R8, [R3+UR6] ;  /* 0x0000000603087984 */ /* 0x00fe240008000800 */
[----:B0-----:R-:W-:-:S13]  /*4bf0*/  ISETP.GE.AND P0, PT, R0, R8, PT ;  /* 0x000000080000720c */ /* 0x001fda0003f06270 */
[----:B------:R4:W-:Y:S01]  /*4c00*/  @!P0 STS [R3], R8 ;  /* 0x0000000803008388 */ /* 0x0009e20000000800 */
[----:B------:R-:W-:-:S07]  /*4c10*/  @!P0 MOV R0, R8 ;  /* 0x0000000800008202 */ /* 0x000fce0000000f00 */
.L_x_114:
[----:B------:R-:W-:Y:S05]  /*4c20*/  BSYNC.RECONVERGENT B0 ;  /* 0x0000000000007941 */ /* 0x000fea0003800200 */
.L_x_113:
[----:B------:R-:W-:Y:S06]  /*4c30*/  BAR.SYNC.DEFER_BLOCKING 0x0 ;  /* 0x0000000000007b1d */ /* 0x000fec0000010000 */
[----:B------:R-:W-:Y:S04]  /*4c40*/  BSSY.RECONVERGENT B0, `(.L_x_115) ;  /* 0x0000009000007945 */ /* 0x000fe80003800200 */
[----:B------:R-:W-:Y:S05]  /*4c50*/  @P1 BRA `(.L_x_116) ;  /* 0x00000000001c1947 */ /* 0x000fea0003800000 */
[----:B------:R-:W-:-:S04]  /*4c60*/  ULOP3.LUT UR6, UR14, 0x7ffffffe, URZ, 0xc0, !UPT ;  /* 0x7ffffffe0e067892 */ /* 0x000fc8000f8ec0ff */
[----:B------:R-:W-:-:S04]  /*4c70*/  UIADD3 UR6, UPT, UPT, UR6, 0x2, URZ ;  /* 0x0000000206067890 */ /* 0x000fc8000fffe0ff */
[----:B------:R-:W-:-:S09]  /*4c80*/  ULOP3.LUT UR6, UR6, 0xfffffffc, URZ, 0xc0, !UPT ;  /* 0xfffffffc06067892 */ /* 0x000fd2000f8ec0ff */
[----:B01234-:R-:W0:Y:S02]  /*4c90*/  LDS R8, [R3+UR6] ;  /* 0x0000000603087984 */ /* 0x01fe240008000800 */
[----:B0-----:R-:W-:-:S13]  /*4ca0*/  ISETP.GE.AND P0, PT, R0, R8, PT ;  /* 0x000000080000720c */ /* 0x001fda0003f06270 */
[----:B------:R0:W-:Y:S01]  /*4cb0*/  @!P0 STS [R3], R8 ;  /* 0x0000000803008388 */ /* 0x0001e20000000800 */
[----:B------:R-:W-:-:S07]  /*4cc0*/  @!P0 IMAD.MOV.U32 R0, RZ, RZ, R8 ;  /* 0x000000ffff008224 */ /* 0x000fce00078e0008 */
.L_x_116:
[----:B------:R-:W-:Y:S05]  /*4cd0*/  BSYNC.RECONVERGENT B0 ;  /* 0x0000000000007941 */ /* 0x000fea0003800200 */
.L_x_115:
        /* <DEDUP_REMOVED lines=9> */
[----:B------:R-:W-:-:S07]  /*4d70*/  @!P0 MOV R0, R8 ;  /* 0x0000000800008202 */ /* 0x000fce0000000f00 */
.L_x_118:
[----:B------:R-:W-:Y:S05]  /*4d80*/  BSYNC.RECONVERGENT B0 ;  /* 0x0000000000007941 */ /* 0x000fea0003800200 */
.L_x_117:
        /* <DEDUP_REMOVED lines=10> */
.L_x_120:
[----:B------:R-:W-:Y:S05]  /*4e30*/  BSYNC.RECONVERGENT B0 ;  /* 0x0000000000007941 */ /* 0x000fea0003800200 */
.L_x_119:
        /* <DEDUP_REMOVED lines=13> */
.L_x_122:
[----:B------:R-:W-:Y:S05]  /*4f10*/  BSYNC.RECONVERGENT B0 ;  /* 0x0000000000007941 */ /* 0x000fea0003800200 */
.L_x_121:
[----:B------:R-:W-:Y:S01]  /*4f20*/  UIADD3 UR8, UPT, UPT, UR8, 0x1, URZ ;  /* 0x0000000108087890 */ /* 0x000fe2000fffe0ff */
[----:B------:R-:W-:Y:S03]  /*4f30*/  BAR.SYNC.DEFER_BLOCKING 0x0 ;  /* 0x0000000000007b1d */ /* 0x000fe60000010000 */
[----:B------:R-:W-:-:S03]  /*4f40*/  USHF.R.U32.HI UR8, URZ, 0x1, UR8 ;  /* 0x00000001ff087899 */ /* 0x000fc60008011608 */
[----:B------:R-:W-:Y:S03]  /*4f50*/  BSSY.RECONVERGENT B0, `(.L_x_123) ;  /* 0x0000009000007945 */ /* 0x000fe60003800200 */
[----:B------:R-:W-:-:S13]  /*4f60*/  ISETP.GE.U32.AND P0, PT, R10, UR8, PT ;  /* 0x000000080a007c0c */ /* 0x000fda000bf06070 */
[----:B------:R-:W-:Y:S05]  /*4f70*/  @P0 BRA `(.L_x_124) ;  /* 0x0000000000180947 */ /* 0x000fea0003800000 */
[----:B01234-:R-:W-:-:S05]  /*4f80*/  IMAD.U32 R8, RZ, RZ, UR8 ;  /* 0x00000008ff087e24 */ /* 0x01ffca000f8e00ff */
[----:B------:R-:W-:-:S06]  /*4f90*/  LEA R8, R8, R3, 0x2 ;  /* 0x0000000308087211 */ /* 0x000fcc00078e10ff */
[----:B------:R-:W0:Y:S02]  /*4fa0*/  LDS R8, [R8] ;  /* 0x0000000008087984 */ /* 0x000e240000000800 */
[----:B0-----:R-:W-:-:S13]  /*4fb0*/  ISETP.GE.AND P0, PT, R0, R8, PT ;  /* 0x000000080000720c */ /* 0x001fda0003f06270 */
[----:B------:R0:W-:Y:S01]  /*4fc0*/  @!P0 STS [R3], R8 ;  /* 0x0000000803008388 */ /* 0x0001e20000000800 */
[----:B------:R-:W-:-:S07]  /*4fd0*/  @!P0 IMAD.MOV.U32 R0, RZ, RZ, R8 ;  /* 0x000000ffff008224 */ /* 0x000fce00078e0008 */
.L_x_124:
[----:B------:R-:W-:Y:S05]  /*4fe0*/  BSYNC.RECONVERGENT B0 ;  /* 0x0000000000007941 */ /* 0x000fea0003800200 */
.L_x_123:
[----:B------:R-:W-:Y:S01]  /*4ff0*/  UIADD3 UR6, UPT, UPT, UR8, 0x1, URZ ;  /* 0x0000000108067890 */ /* 0x000fe2000fffe0ff */
[----:B------:R-:W-:Y:S03]  /*5000*/  BAR.SYNC.DEFER_BLOCKING 0x0 ;  /* 0x0000000000007b1d */ /* 0x000fe60000010000 */
[----:B------:R-:W-:-:S03]  /*5010*/  USHF.R.U32.HI UR6, URZ, 0x1, UR6 ;  /* 0x00000001ff067899 */ /* 0x000fc60008011606 */
[----:B------:R-:W-:Y:S03]  /*5020*/  BSSY.RECONVERGENT B0, `(.L_x_125) ;  /* 0x0000008000007945 */ /* 0x000fe60003800200 */
[----:B------:R-:W-:-:S13]  /*5030*/  ISETP.GE.U32.AND P0, PT, R10, UR6, PT ;  /* 0x000000060a007c0c */ /* 0x000fda000bf06070 */
[----:B------:R-:W-:Y:S05]  /*5040*/  @P0 BRA `(.L_x_126) ;  /* 0x0000000000140947 */ /* 0x000fea0003800000 */
[----:B------:R-:W-:-:S04]  /*5050*/  ULEA UR6, UR8, 0x2, 0x1 ;  /* 0x0000000208067891 */ /* 0x000fc8000f8e08ff */
[----:B------:R-:W-:-:S09]  /*5060*/  ULOP3.LUT UR6, UR6, 0xfffffffc, URZ, 0xc0, !UPT ;  /* 0xfffffffc06067892 */ /* 0x000fd2000f8ec0ff */
[----:B01234-:R-:W0:Y:S02]  /*5070*/  LDS R8, [R3+UR6] ;  /* 0x0000000603087984 */ /* 0x01fe240008000800 */
[----:B0-----:R-:W-:-:S13]  /*5080*/  ISETP.GE.AND P0, PT, R0, R8, PT ;  /* 0x000000080000720c */ /* 0x001fda0003f06270 */
[----:B------:R0:W-:Y:S02]  /*5090*/  @!P0 STS [R3], R8 ;  /* 0x0000000803008388 */ /* 0x0001e40000000800 */
.L_x_126:
[----:B------:R-:W-:Y:S05]  /*50a0*/  BSYNC.RECONVERGENT B0 ;  /* 0x0000000000007941 */ /* 0x000fea0003800200 */
.L_x_125:
[----:B------:R-:W5:Y:S08]  /*50b0*/  S2UR UR8, SR_CgaCtaId ;  /* 0x00000000000879c3 */ /* 0x000f700000008800 */
[----:B------:R-:W-:Y:S01]  /*50c0*/  BAR.SYNC.DEFER_BLOCKING 0x0 ;  /* 0x0000000000007b1d */ /* 0x000fe20000010000 */
[----:B------:R-:W-:-:S05]  /*50d0*/  UIADD3 UR5, UPT, UPT, UR5, 0x1, URZ ;  /* 0x0000000105057890 */ /* 0x000fca000fffe0ff */
[----:B------:R-:W-:Y:S02]  /*50e0*/  UMOV UR6, 0x400 ;  /* 0x0000040000067882 */ /* 0x000fe40000000000 */
[----:B------:R-:W1:Y:S01]  /*50f0*/  LDC R0, c[0x3][0x48] ;  /* 0x00c01200ff007b82 */ /* 0x000e620000000800 */
[----:B-----5:R-:W-:Y:S01]  /*5100*/  ULEA UR6, UR8, UR6, 0x18 ;  /* 0x0000000608067291 */ /* 0x020fe2000f8ec0ff */
[----:B-1----:R-:W-:-:S08]  /*5110*/  ISETP.NE.AND P0, PT, R0, UR5, PT ;  /* 0x0000000500007c0c */ /* 0x002fd0000bf05270 */
[----:B0-234-:R-:W0:Y:S02]  /*5120*/  LDS R8, [UR6+0x2000] ;  /* 0x00200006ff087984 */ /* 0x01de240008000800 */
[----:B0-----:R-:W-:-:S13]  /*5130*/  ISETP.EQ.OR P0, PT, R8, RZ, !P0 ;  /* 0x000000ff0800720c */ /* 0x001fda0004702670 */
[----:B------:R-:W-:Y:S05]  /*5140*/  @!P0 BRA `(.L_x_127) ;  /* 0xfffffff0009c8947 */ /* 0x000fea000383ffff */
[----:B------:R-:W-:Y:S05]  /*5150*/  BRA `(.L_x_100) ;  /* 0xffffffc800bc7947 */ /* 0x000fea000383ffff */
.L_x_99:
[----:B-1----:R-:W1:Y:S01]  /*5160*/  S2R R10, SR_LANEID ;  /* 0x00000000000a7919 */ /* 0x002e620000000000 */
[----:B------:R-:W-:Y:S01]  /*5170*/  BAR.SYNC.DEFER_BLOCKING 0x0 ;  /* 0x0000000000007b1d */ /* 0x000fe20000010000 */
[----:B------:R-:W-:Y:S01]  /*5180*/  ISETP.GE.AND P0, PT, R0, UR21, PT ;  /* 0x0000001500007c0c */ /* 0x000fe2000bf06270 */
[----:B------:R-:W-:-:S04]  /*5190*/  HFMA2 R8, -RZ, RZ, 0, 0 ;  /* 0x00000000ff087431 */ /* 0x000fc800000001ff */
[----:B------:R-:W-:Y:S08]  /*51a0*/  BSSY.RECONVERGENT B0, `(.L_x_128) ;  /* 0x000000c000007945 */ /* 0x000ff00003800200 */
[----:B------:R-:W-:Y:S05]  /*51b0*/  @P0 BRA `(.L_x_129) ;  /* 0x0000000000280947 */ /* 0x000fea0003800000 */
[----:B------:R-:W-:Y:S01]  /*51c0*/  IMAD.MOV.U32 R8, RZ, RZ, RZ ;  /* 0x000000ffff087224 */ /* 0x000fe200078e00ff */
[----:B--234-:R-:W-:-:S07]  /*51d0*/  MOV R9, R0 ;  /* 0x0000000000097202 */ /* 0x01cfce0000000f00 */
.L_x_130:
[----:B0-----:R-:W-:-:S04]  /*51e0*/  IMAD.MOV.U32 R2, RZ, RZ, 0x4 ;  /* 0x00000004ff027424 */ /* 0x001fc800078e00ff */
[----:B------:R-:W-:-:S06]  /*51f0*/  IMAD.WIDE R2, R9, R2, UR36 ;  /* 0x0000002409027e25 */ /* 0x000fcc000f8e0202 */
[----:B------:R-:W2:Y:S01]  /*5200*/  LD.E R3, desc[UR38][R2.64] ;  /* 0x0000002602037980 */ /* 0x000ea2000c101900 */
[----:B------:R-:W0:Y:S02]  /*5210*/  LDCU UR5, c[0x0][0x360] ;  /* 0x00006c00ff0577ac */ /* 0x000e240008000800 */
[----:B0-----:R-:W-:-:S04]  /*5220*/  IADD3 R9, PT, PT, R9, UR5, RZ ;  /* 0x0000000509097c10 */ /* 0x001fc8000fffe0ff */
[----:B------:R-:W-:Y:S01]  /*5230*/  ISETP.GE.AND P0, PT, R9, UR21, PT ;  /* 0x0000001509007c0c */ /* 0x000fe2000bf06270 */
[----:B--2---:R-:W-:-:S12]  /*5240*/  IMAD.IADD R8, R3, 0x1, R8 ;  /* 0x0000000103087824 */ /* 0x004fd800078e0208 */
[----:B------:R-:W-:Y:S05]  /*5250*/  @!P0 BRA `(.L_x_130) ;  /* 0xfffffffc00e08947 */ /* 0x000fea000383ffff */
.L_x_129:
[----:B------:R-:W-:Y:S05]  /*5260*/  BSYNC.RECONVERGENT B0 ;  /* 0x0000000000007941 */ /* 0x000fea0003800200 */
.L_x_128:
[----:B------:R-:W5:Y:S01]  /*5270*/  LDL.LU R11, [R1+0xc] ;  /* 0x00000c00010b7983 */ /* 0x000f620000300800 */
[----:B------:R-:W0:Y:S01]  /*5280*/  REDUX.SUM UR6, R8 ;  /* 0x00000000080673c4 */ /* 0x000e22000000c000 */
[----:B------:R-:W-:Y:S01]  /*5290*/  VOTEU.ANY UR5, UPT, PT ;  /* 0x0000000000057886 */ /* 0x000fe200038e0100 */
[----:B------:R-:W-:Y:S01]  /*52a0*/  ISETP.NE.AND P1, PT, R0, RZ, PT ;  /* 0x000000ff0000720c */ /* 0x000fe20003f25270 */
[----:B------:R-:W-:Y:S01]  /*52b0*/  UFLO.U32 UR5, UR5 ;  /* 0x00000005000572bd */ /* 0x000fe200080e0000 */
[----:B------:R-:W-:Y:S05]  /*52c0*/  BSSY.RECONVERGENT B0, `(.L_x_131) ;  /* 0x000000f000007945 */ /* 0x000fea0003800200 */
[----:B-1----:R-:W-:-:S02]  /*52d0*/  ISETP.EQ.U32.AND P0, PT, R10, UR5, PT ;  /* 0x000000050a007c0c */ /* 0x002fc4000bf02070 */
[----:B0-234-:R-:W-:-:S11]  /*52e0*/  MOV R3, UR6 ;  /* 0x0000000600037c02 */ /* 0x01dfd60008000f00 */
[----:B------:R-:W-:Y:S01]  /*52f0*/  @P0 ATOMS.ADD RZ, [UR8], R3 ;  /* 0x00000003ffff098c */ /* 0x000fe20008000008 */
[----:B------:R-:W-:Y:S01]  /*5300*/  BAR.SYNC.DEFER_BLOCKING 0x0 ;  /* 0x0000000000007b1d */ /* 0x000fe20000010000 */
[----:B------:R-:W-:-:S05]  /*5310*/  ISETP.NE.AND P0, PT, R0, RZ, PT ;  /* 0x000000ff0000720c */ /* 0x000fca0003f05270 */
[----:B------:R-:W5:Y:S02]  /*5320*/  LDS R2, [UR9+0x2000] ;  /* 0x00200009ff027984 */ /* 0x000f640008000800 */
[----:B-----5:R-:W-:-:S05]  /*5330*/  @!P1 VIMNMX R11, PT, PT, R2, R11, PT ;  /* 0x0000000b020b9248 */ /* 0x020fca0003fe0100 */
[----:B------:R0:W-:Y:S01]  /*5340*/  @!P1 STL [R1+0xc], R11 ;  /* 0x00000c0b01009387 */ /* 0x0001e20000100800 */
[----:B------:R-:W-:Y:S01]  /*5350*/  IMAD.MOV.U32 R0, RZ, RZ, R11 ;  /* 0x000000ffff007224 */ /* 0x000fe200078e000b */
[----:B------:R-:W-:Y:S06]  /*5360*/  @P0 BRA `(.L_x_132) ;  /* 0x0000000000100947 */ /* 0x000fec0003800000 */
[----:B------:R-:W1:Y:S01]  /*5370*/  LDC.64 R2, c[0x4][0x68] ;  /* 0x01001a00ff027b82 */ /* 0x000e620000000a00 */
[----:B------:R-:W-:-:S05]  /*5380*/  HFMA2 R9, -RZ, RZ, 0, 5.9604644775390625e-08 ;  /* 0x00000001ff097431 */ /* 0x000fca00000001ff */
[----:B-1----:R-:W2:Y:S04]  /*5390*/  ATOMG.E.ADD.STRONG.GPU PT, R2, desc[UR38][R2.64], R9 ;  /* 0x80000009020279a8 */ /* 0x002ea800081ef126 */
[----:B--2---:R1:W-:Y:S02]  /*53a0*/  STS [UR9+0x2000], R2 ;  /* 0x00200002ff007988 */ /* 0x0043e40008000809 */
.L_x_132:
[----:B------:R-:W-:Y:S05]  /*53b0*/  BSYNC.RECONVERGENT B0 ;  /* 0x0000000000007941 */ /* 0x000fea0003800200 */
.L_x_131:
[----:B------:R-:W-:Y:S06]  /*53c0*/  BAR.SYNC.DEFER_BLOCKING 0x0 ;  /* 0x0000000000007b1d */ /* 0x000fec0000010000 */
[----:B------:R-:W2:Y:S01]  /*53d0*/  LDCU UR5, c[0x0][0x38c] ;  /* 0x00007180ff0577ac */ /* 0x000ea20008000800 */
[----:B------:R-:W2:Y:S02]  /*53e0*/  LDS R3, [UR9+0x2000] ;  /* 0x00200009ff037984 */ /* 0x000ea40008000800 */
[----:B--2---:R-:W-:-:S13]  /*53f0*/  ISETP.GE.AND P0, PT, R3, UR5, PT ;  /* 0x0000000503007c0c */ /* 0x004fda000bf06270 */
[----:B------:R-:W-:Y:S05]  /*5400*/  @!P0 BRA `(.L_x_133) ;  /* 0xffffffb000c48947 */ /* 0x000fea000383ffff */
.L_x_10:
[----:B-1----:R-:W1:Y:S02]  /*5410*/  S2R R2, SR_TID.X ;  /* 0x0000000000027919 */ /* 0x002e640000002100 */
[----:B-1----:R-:W-:-:S13]  /*5420*/  ISETP.NE.AND P0, PT, R2, RZ, PT ;  /* 0x000000ff0200720c */ /* 0x002fda0003f05270 */
[----:B------:R-:W-:Y:S05]  /*5430*/  @P0 EXIT ;  /* 0x000000000000094d */ /* 0x000fea0003800000 */
[----:B--2---:R-:W1:Y:S02]  /*5440*/  LDC.64 R2, c[0x4][0x58] ;  /* 0x01001600ff027b82 */ /* 0x004e640000000a00 */
[----:B-1----:R-:W2:Y:S06]  /*5450*/  LDG.E.64 R2, desc[UR38][R2.64] ;  /* 0x0000002602027981 */ /* 0x002eac000c1e1b00 */
[----:B------:R-:W1:Y:S01]  /*5460*/  LDC.64 R6, c[0x4][0x60] ;  /* 0x01001800ff067b82 */ /* 0x000e620000000a00 */
[----:B------:R-:W-:-:S05]  /*5470*/  IMAD.U32 R13, RZ, RZ, UR4 ;  /* 0x00000004ff0d7e24 */ /* 0x000fca000f8e00ff */
[----:B--2---:R2:W-:Y:S04]  /*5480*/  ATOM.E.ADD.STRONG.GPU PT, RZ, desc[UR38][R2.64], R13 ;  /* 0x8000000d02ff798a */ /* 0x0045e800081ef126 */
[----:B-1----:R-:W3:Y:S01]  /*5490*/  LDG.E.64 R6, desc[UR38][R6.64] ;  /* 0x0000002606067981 */ /* 0x002ee2000c1e1b00 */
[----:B------:R-:W-:-:S04]  /*54a0*/  MOV R16, 0x10 ;  /* 0x0000001000107802 */ /* 0x000fc80000000f00 */
[----:B------:R2:W1:Y:S01]  /*54b0*/  LDC.64 R8, c[0x4][R16] ;  /* 0x0100000010087b82 */ /* 0x0004620000000a00 */
[----:B0-----:R-:W-:Y:S01]  /*54c0*/  IMAD.U32 R11, RZ, RZ, UR11 ;  /* 0x0000000bff0b7e24 */ /* 0x001fe2000f8e00ff */
[----:B---3--:R2:W-:Y:S01]  /*54d0*/  ATOM.E.MIN.S32.STRONG.GPU PT, RZ, desc[UR38][R6.64], R0 ;  /* 0x8000000006ff798a */ /* 0x0085e200089ef326 */
[----:B------:R-:W-:Y:S01]  /*54e0*/  IMAD.U32 R5, RZ, RZ, UR11 ;  /* 0x0000000bff057e24 */ /* 0x000fe2000f8e00ff */
[----:B------:R-:W-:Y:S02]  /*54f0*/  MOV R4, UR10 ;  /* 0x0000000a00047c02 */ /* 0x000fe40008000f00 */
[----:B------:R-:W-:Y:S02]  /*5500*/  MOV R10, UR10 ;  /* 0x0000000a000a7c02 */ /* 0x000fe40008000f00 */
[----:B-1----:R-:W-:-:S07]  /*5510*/  MOV R5, R11 ;  /* 0x0000000b00057202 */ /* 0x002fce0000000f00 */
[----:B------:R-:W-:-:S07]  /*5520*/  LEPC R20, `(.L_x_134) ;  /* 0x000000001014794e */ /* 0x000fce0000000000 */
[----:B--2---:R-:W-:Y:S05]  /*5530*/  CALL.ABS.NOINC R8 ;  /* 0x0000000008007343 */ /* 0x004fea0003c00000 */
.L_x_134:
[----:B------:R-:W0:Y:S01]  /*5540*/  LDC.64 R16, c[0x4][R16] ;  /* 0x0100000010107b82 */ /* 0x000e220000000a00 */
[----:B------:R-:W-:Y:S01]  /*5550*/  MOV R3, UR37 ;  /* 0x0000002500037c02 */ /* 0x000fe20008000f00 */
[----:B------:R-:W-:Y:S01]  /*5560*/  IMAD.U32 R4, RZ, RZ, UR36 ;  /* 0x00000024ff047e24 */ /* 0x000fe2000f8e00ff */
[----:B------:R-:W-:Y:S01]  /*5570*/  MOV R5, UR37 ;  /* 0x0000002500057c02 */ /* 0x000fe20008000f00 */
[----:B------:R-:W-:Y:S02]  /*5580*/  IMAD.U32 R2, RZ, RZ, UR36 ;  /* 0x00000024ff027e24 */ /* 0x000fe4000f8e00ff */
[----:B------:R-:W-:-:S07]  /*5590*/  IMAD.MOV.U32 R5, RZ, RZ, R3 ;  /* 0x000000ffff057224 */ /* 0x000fce00078e0003 */
[----:B------:R-:W-:-:S07]  /*55a0*/  LEPC R20, `(.L_x_135) ;  /* 0x000000001014794e */ /* 0x000fce0000000000 */
[----:B0-----:R-:W-:Y:S05]  /*55b0*/  CALL.ABS.NOINC R16 ;  /* 0x0000000010007343 */ /* 0x001fea0003c00000 */
.L_x_135:
[----:B------:R-:W-:Y:S05]  /*55c0*/  EXIT ;  /* 0x000000000000794d */ /* 0x000fea0003800000 */
.L_x_4:
[----:B------:R-:W-:-:S13]  /*55d0*/  ISETP.NE.AND P0, PT, R18, RZ, PT ;  /* 0x000000ff1200720c */ /* 0x000fda0003f05270 */
[----:B------:R-:W-:Y:S05]  /*55e0*/  @P0 EXIT ;  /* 0x000000000000094d */ /* 0x000fea0003800000 */
[----:B------:R-:W0:Y:S01]  /*55f0*/  S2R R10, SR_CTAID.X ;  /* 0x00000000000a7919 */ /* 0x000e220000002500 */
[----:B------:R-:W-:Y:S01]  /*5600*/  MOV R0, 0x0 ;  /* 0x0000000000007802 */ /* 0x000fe20000000f00 */
[----:B------:R-:W1:Y:S01]  /*5610*/  LDCU.64 UR4, c[0x4][0x70] ;  /* 0x01000e00ff0477ac */ /* 0x000e620008000a00 */
[----:B------:R-:W-:Y:S01]  /*5620*/  MOV R6, R16 ;  /* 0x0000001000067202 */ /* 0x000fe20000000f00 */
[----:B------:R-:W-:Y:S01]  /*5630*/  IMAD.MOV.U32 R7, RZ, RZ, R2 ;  /* 0x000000ffff077224 */ /* 0x000fe200078e0002 */
[----:B------:R2:W3:Y:S01]  /*5640*/  LDC.64 R8, c[0x4][R0] ;  /* 0x0100000000087b82 */ /* 0x0004e20000000a00 */
[----:B-1----:R-:W-:Y:S01]  /*5650*/  MOV R4, UR4 ;  /* 0x0000000400047c02 */ /* 0x002fe20008000f00 */
[----:B------:R-:W-:Y:S01]  /*5660*/  IMAD.U32 R5, RZ, RZ, UR5 ;  /* 0x00000005ff057e24 */ /* 0x000fe2000f8e00ff */
[----:B0-----:R2:W-:Y:S06]  /*5670*/  STL [R1], R10 ;  /* 0x0000000a01007387 */ /* 0x0015ec0000100800 */
[----:B------:R-:W-:-:S07]  /*5680*/  LEPC R20, `(.L_x_136) ;  /* 0x000000001014794e */ /* 0x000fce0000000000 */
[----:B--23--:R-:W-:Y:S05]  /*5690*/  CALL.ABS.NOINC R8 ;  /* 0x0000000008007343 */ /* 0x00cfea0003c00000 */
.L_x_136:
[----:B------:R-:W-:Y:S05]  /*56a0*/  EXIT ;  /* 0x000000000000794d */ /* 0x000fea0003800000 */
        .weak           $__internal_0_$__cuda_sm20_sqrt_rn_f32_slowpath
        .type           $__internal_0_$__cuda_sm20_sqrt_rn_f32_slowpath,@function
        .size           $__internal_0_$__cuda_sm20_sqrt_rn_f32_slowpath,(.L_x_139 - $__internal_0_$__cuda_sm20_sqrt_rn_f32_slowpath)
$__internal_0_$__cuda_sm20_sqrt_rn_f32_slowpath:
[----:B------:R-:W-:-:S13]  /*56b0*/  LOP3.LUT P2, RZ, R0, 0x7fffffff, RZ, 0xc0, !PT ;  /* 0x7fffffff00ff7812 */ /* 0x000fda000784c0ff */
[----:B------:R-:W-:Y:S01]  /*56c0*/  @!P2 MOV R17, R0 ;  /* 0x000000000011a202 */ /* 0x000fe20000000f00 */
[----:B------:R-:W-:Y:S06]  /*56d0*/  @!P2 BRA `(.L_x_137) ;  /* 0x000000000040a947 */ /* 0x000fec0003800000 */
[----:B------:R-:W-:-:S13]  /*56e0*/  FSETP.GEU.FTZ.AND P2, PT, R0, RZ, PT ;  /* 0x000000ff0000720b */ /* 0x000fda0003f5e000 */
[----:B------:R-:W-:Y:S01]  /*56f0*/  @!P2 IMAD.MOV.U32 R17, RZ, RZ, 0x7fffffff ;  /* 0x7fffffffff11a424 */ /* 0x000fe200078e00ff */
[----:B------:R-:W-:Y:S06]  /*5700*/  @!P2 BRA `(.L_x_137) ;  /* 0x000000000034a947 */ /* 0x000fec0003800000 */
[----:B------:R-:W-:-:S13]  /*5710*/  FSETP.GTU.FTZ.AND P2, PT, |R0|, +INF , PT ;  /* 0x7f8000000000780b */ /* 0x000fda0003f5c200 */
[----:B------:R-:W-:Y:S01]  /*5720*/  @P2 FADD.FTZ R17, R0, 1 ;  /* 0x3f80000000112421 */ /* 0x000fe20000010000 */
[----:B------:R-:W-:Y:S06]  /*5730*/  @P2 BRA `(.L_x_137) ;  /* 0x0000000000282947 */ /* 0x000fec0003800000 */
[----:B------:R-:W-:-:S13]  /*5740*/  FSETP.NEU.FTZ.AND P2, PT, |R0|, +INF , PT ;  /* 0x7f8000000000780b */ /* 0x000fda0003f5d200 */
[----:B------:R-:W-:-:S04]  /*5750*/  @P2 FFMA R17, R0, 1.84467440737095516160e+19, RZ ;  /* 0x5f80000000112823 */ /* 0x000fc800000000ff */
[----:B------:R-:W0:Y:S02]  /*5760*/  @P2 MUFU.RSQ R22, R17 ;  /* 0x0000001100162308 */ /* 0x000e240000001400 */
[----:B0-----:R-:W-:Y:S01]  /*5770*/  @P2 FMUL.FTZ R23, R17, R22 ;  /* 0x0000001611172220 */ /* 0x001fe20000410000 */
[----:B------:R-:W-:-:S03]  /*5780*/  @P2 FMUL.FTZ R22, R22, 0.5 ;  /* 0x3f00000016162820 */ /* 0x000fc60000410000 */
[----:B------:R-:W-:-:S04]  /*5790*/  @P2 FADD.FTZ R28, -R23, -RZ ;  /* 0x800000ff171c2221 */ /* 0x000fc80000010100 */
[----:B------:R-:W-:-:S04]  /*57a0*/  @P2 FFMA R17, R23, R28, R17 ;  /* 0x0000001c17112223 */ /* 0x000fc80000000011 */
[----:B------:R-:W-:Y:S01]  /*57b0*/  @P2 FFMA R23, R17, R22, R23 ;  /* 0x0000001611172223 */ /* 0x000fe20000000017 */
[----:B------:R-:W-:-:S03]  /*57c0*/  @!P2 MOV R17, R0 ;  /* 0x000000000011a202 */ /* 0x000fc60000000f00 */
[----:B------:R-:W-:-:S07]  /*57d0*/  @P2 FMUL.FTZ R17, R23, 2.3283064365386962891e-10 ;  /* 0x2f80000017112820 */ /* 0x000fce0000410000 */
.L_x_137:
[----:B------:R-:W-:Y:S02]  /*57e0*/  IMAD.MOV.U32 R0, RZ, RZ, R17 ;  /* 0x000000ffff007224 */ /* 0x000fe400078e0011 */
[----:B------:R-:W-:-:S04]  /*57f0*/  HFMA2 R17, -RZ, RZ, 0, 0 ;  /* 0x00000000ff117431 */ /* 0x000fc800000001ff */
[----:B------:R-:W-:Y:S05]  /*5800*/  RET.REL.NODEC R16 `(_Z15IterativeTwoOptPKfiiPiS1_) ;  /* 0xffffffa410fc7950 */ /* 0x000fea0003c3ffff */
.L_x_138:
[----:B------:R-:W-:-:S00]  /*5810*/  BRA `(.L_x_138) ;  /* 0xfffffffc00fc7947 */ /* 0x000fc0000383ffff */
[----:B------:R-:W-:-:S00]  /*5820*/  NOP ;  /* 0x0000000000007918 */ /* 0x000fc00000000000 */
        /* <DEDUP_REMOVED lines=13> */
.L_x_139:


//--------------------- .nv.global.init           --------------------------
	.section	.nv.global.init,"aw",@progbits
	.align	4
.nv.global.init:
	.type		mrg32k3aM1SubSeq,@object
	.size		mrg32k3aM1SubSeq,(mrg32k3aM2SubSeq - mrg32k3aM1SubSeq)
mrg32k3aM1SubSeq:
        /*0000*/ 	.byte	0x0b, 0xcc, 0xee, 0x04, 0x73, 0x29, 0x8b, 0x6f, 0xf6, 0x53, 0x03, 0xf6, 0x23, 0xf6, 0xea, 0xda
        /* <DEDUP_REMOVED lines=125> */
	.type		mrg32k3aM2SubSeq,@object
	.size		mrg32k3aM2SubSeq,(mrg32k3aM1 - mrg32k3aM2SubSeq)
mrg32k3aM2SubSeq:
        /* <DEDUP_REMOVED lines=126> */
	.type		mrg32k3aM1,@object
	.size		mrg32k3aM1,(mrg32k3aM1Seq - mrg32k3aM1)
mrg32k3aM1:
        /* <DEDUP_REMOVED lines=144> */
	.type		mrg32k3aM1Seq,@object
	.size		mrg32k3aM1Seq,(mrg32k3aM2 - mrg32k3aM1Seq)
mrg32k3aM1Seq:
        /* <DEDUP_REMOVED lines=144> */
	.type		mrg32k3aM2,@object
	.size		mrg32k3aM2,(mrg32k3aM2Seq - mrg32k3aM2)
mrg32k3aM2:
        /* <DEDUP_REMOVED lines=144> */
	.type		mrg32k3aM2Seq,@object
	.size		mrg32k3aM2Seq,(precalc_xorwow_matrix - mrg32k3aM2Seq)
mrg32k3aM2Seq:
        /* <DEDUP_REMOVED lines=144> */
	.type		precalc_xorwow_matrix,@object
	.size		precalc_xorwow_matrix,(precalc_xorwow_offset_matrix - precalc_xorwow_matrix)
precalc_xorwow_matrix:
        /* <DEDUP_REMOVED lines=6400> */
	.type		precalc_xorwow_offset_matrix,@object
	.size		precalc_xorwow_offset_matrix,($str - precalc_xorwow_offset_matrix)
precalc_xorwow_offset_matrix:
        /* <DEDUP_REMOVED lines=6400> */
	.type		$str,@object
	.size		$str,(.L_13 - $str)
$str:
        /*353c0*/ 	.byte	0x45, 0x72, 0x72, 0x6f, 0x72, 0x20, 0x61, 0x6c, 0x6c, 0x6f, 0x63, 0x61, 0x74, 0x69, 0x6e, 0x67
        /*353d0*/ 	.byte	0x20, 0x6d, 0x65, 0x6d, 0x6f, 0x72, 0x79, 0x20, 0x66, 0x6f, 0x72, 0x20, 0x62, 0x6c, 0x6f, 0x63
        /*353e0*/ 	.byte	0x6b, 0x20, 0x25, 0x64, 0x0a, 0x00
.L_13:


//--------------------- .nv.shared._Z15IterativeTwoOptPKfiiPiS1_ --------------------------
	.section	.nv.shared._Z15IterativeTwoOptPKfiiPiS1_,"aw",@nobits
	.sectionflags	@""
	.align	8
.nv.shared._Z15IterativeTwoOptPKfiiPiS1_:
	.zero		13328


//--------------------- .nv.shared.reserved.0     --------------------------
	.section	.nv.shared.reserved.0,"aw",@nobits
	.weak		__nv_reservedSMEM_offset_0_alias
	.size		__nv_reservedSMEM_offset_0_alias, 0, 64
	.other		__nv_reservedSMEM_offset_0_alias,@"STO_CUDA_RESERVED_SHARED STV_DEFAULT"
__nv_reservedSMEM_offset_0_alias:
	.zero		0
	.zero		64


//--------------------- .nv.global                --------------------------
	.section	.nv.global,"aw",@nobits
	.align	8
.nv.global:
	.type		climbs_d,@object
	.size		climbs_d,(length_d - climbs_d)
climbs_d:
	.zero		8
	.type		length_d,@object
	.size		length_d,(index_d - length_d)
length_d:
	.zero		8
	.type		index_d,@object
	.size		index_d,(.L_12 - index_d)
index_d:
	.zero		4
.L_12:


//--------------------- .nv.constant0._Z15IterativeTwoOptPKfiiPiS1_ --------------------------
	.section	.nv.constant0._Z15IterativeTwoOptPKfiiPiS1_,"a",@progbits
	.sectionflags	@""
	.align	4
.nv.constant0._Z15IterativeTwoOptPKfiiPiS1_:
	.zero		928


//--------------------- SYMBOLS --------------------------

	.type		.nv.reservedSmem.offset0,@object
	.size		.nv.reservedSmem.offset0,0x4
	.type		.nv.reservedSmem.cap,@object
	.size		.nv.reservedSmem.cap,0x4
	.type		vprintf,@function
	.type		malloc,@function
	.type		free,@function
